//
// Generated by NVIDIA NVVM Compiler
//
// Compiler Build ID: CL-36424714
// Cuda compilation tools, release 13.0, V13.0.88
// Based on NVVM 20.0.0
//

.version 9.0
.target sm_100
.address_size 64

	// .globl	_Z21computeWireTempKerneliiPfS_PiS_S0_S0_PbS0_S0_iii
.func  (.param .b64 func_retval0) __internal_accurate_pow
(
	.param .b64 __internal_accurate_pow_param_0
)
;
// _ZZ21computeWireTempKerneliiPfS_PiS_S0_S0_PbS0_S0_iiiE4sids has been demoted
// _ZZ21computeWireTempKerneliiPfS_PiS_S0_S0_PbS0_S0_iiiE3sls has been demoted
// _ZZ21computeWireTempKerneliiPfS_PiS_S0_S0_PbS0_S0_iiiE3sws has been demoted
// _ZZ21computeWireTempKerneliiPfS_PiS_S0_S0_PbS0_S0_iiiE4sdps has been demoted
// _ZZ21computeWireTempKerneliiPfS_PiS_S0_S0_PbS0_S0_iiiE4spos has been demoted
// _ZZ21computeWireTempKerneliiPfS_PiS_S0_S0_PbS0_S0_iiiE10scouplings has been demoted
// _ZZ21computeWireTempKerneliiPfS_PiS_S0_S0_PbS0_S0_iiiE8srotated has been demoted

.visible .entry _Z21computeWireTempKerneliiPfS_PiS_S0_S0_PbS0_S0_iii(
	.param .u32 _Z21computeWireTempKerneliiPfS_PiS_S0_S0_PbS0_S0_iii_param_0,
	.param .u32 _Z21computeWireTempKerneliiPfS_PiS_S0_S0_PbS0_S0_iii_param_1,
	.param .u64 .ptr .align 1 _Z21computeWireTempKerneliiPfS_PiS_S0_S0_PbS0_S0_iii_param_2,
	.param .u64 .ptr .align 1 _Z21computeWireTempKerneliiPfS_PiS_S0_S0_PbS0_S0_iii_param_3,
	.param .u64 .ptr .align 1 _Z21computeWireTempKerneliiPfS_PiS_S0_S0_PbS0_S0_iii_param_4,
	.param .u64 .ptr .align 1 _Z21computeWireTempKerneliiPfS_PiS_S0_S0_PbS0_S0_iii_param_5,
	.param .u64 .ptr .align 1 _Z21computeWireTempKerneliiPfS_PiS_S0_S0_PbS0_S0_iii_param_6,
	.param .u64 .ptr .align 1 _Z21computeWireTempKerneliiPfS_PiS_S0_S0_PbS0_S0_iii_param_7,
	.param .u64 .ptr .align 1 _Z21computeWireTempKerneliiPfS_PiS_S0_S0_PbS0_S0_iii_param_8,
	.param .u64 .ptr .align 1 _Z21computeWireTempKerneliiPfS_PiS_S0_S0_PbS0_S0_iii_param_9,
	.param .u64 .ptr .align 1 _Z21computeWireTempKerneliiPfS_PiS_S0_S0_PbS0_S0_iii_param_10,
	.param .u32 _Z21computeWireTempKerneliiPfS_PiS_S0_S0_PbS0_S0_iii_param_11,
	.param .u32 _Z21computeWireTempKerneliiPfS_PiS_S0_S0_PbS0_S0_iii_param_12,
	.param .u32 _Z21computeWireTempKerneliiPfS_PiS_S0_S0_PbS0_S0_iii_param_13
)
{
	.reg .pred 	%p<49>;
	.reg .b16 	%rs<10>;
	.reg .b32 	%r<174>;
	.reg .b32 	%f<20>;
	.reg .b64 	%rd<38>;
	.reg .b64 	%fd<66>;
	// demoted variable
	.shared .align 4 .b8 _ZZ21computeWireTempKerneliiPfS_PiS_S0_S0_PbS0_S0_iiiE4sids[244];
	// demoted variable
	.shared .align 4 .b8 _ZZ21computeWireTempKerneliiPfS_PiS_S0_S0_PbS0_S0_iiiE3sls[244];
	// demoted variable
	.shared .align 4 .b8 _ZZ21computeWireTempKerneliiPfS_PiS_S0_S0_PbS0_S0_iiiE3sws[244];
	// demoted variable
	.shared .align 4 .b8 _ZZ21computeWireTempKerneliiPfS_PiS_S0_S0_PbS0_S0_iiiE4sdps[244];
	// demoted variable
	.shared .align 4 .b8 _ZZ21computeWireTempKerneliiPfS_PiS_S0_S0_PbS0_S0_iiiE4spos[31232];
	// demoted variable
	.shared .align 1 .b8 _ZZ21computeWireTempKerneliiPfS_PiS_S0_S0_PbS0_S0_iiiE10scouplings[7808];
	// demoted variable
	.shared .align 1 .b8 _ZZ21computeWireTempKerneliiPfS_PiS_S0_S0_PbS0_S0_iiiE8srotated[7808];
	ld.param.u64 	%rd9, [_Z21computeWireTempKerneliiPfS_PiS_S0_S0_PbS0_S0_iii_param_4];
	ld.param.u64 	%rd10, [_Z21computeWireTempKerneliiPfS_PiS_S0_S0_PbS0_S0_iii_param_5];
	ld.param.u64 	%rd11, [_Z21computeWireTempKerneliiPfS_PiS_S0_S0_PbS0_S0_iii_param_6];
	ld.param.u64 	%rd12, [_Z21computeWireTempKerneliiPfS_PiS_S0_S0_PbS0_S0_iii_param_7];
	ld.param.u64 	%rd13, [_Z21computeWireTempKerneliiPfS_PiS_S0_S0_PbS0_S0_iii_param_8];
	ld.param.u64 	%rd14, [_Z21computeWireTempKerneliiPfS_PiS_S0_S0_PbS0_S0_iii_param_9];
	ld.param.u64 	%rd15, [_Z21computeWireTempKerneliiPfS_PiS_S0_S0_PbS0_S0_iii_param_10];
	ld.param.u32 	%r39, [_Z21computeWireTempKerneliiPfS_PiS_S0_S0_PbS0_S0_iii_param_12];
	ld.param.u32 	%r40, [_Z21computeWireTempKerneliiPfS_PiS_S0_S0_PbS0_S0_iii_param_13];
	mov.u32 	%r41, %ctaid.x;
	mov.u32 	%r42, %ntid.x;
	mov.u32 	%r43, %tid.x;
	mov.u32 	%r44, %ctaid.y;
	mov.u32 	%r45, %ntid.y;
	mov.u32 	%r46, %tid.y;
	add.s32 	%r47, %r41, %r46;
	mad.lo.s32 	%r48, %r44, %r45, %r47;
	mad.lo.s32 	%r1, %r48, %r42, %r43;
	setp.gt.s32 	%p2, %r1, 60;
	@%p2 bra 	$L__BB0_2;
	cvta.to.global.u64 	%rd16, %rd9;
	mul.wide.s32 	%rd17, %r1, 4;
	add.s64 	%rd18, %rd16, %rd17;
	ld.global.u32 	%r49, [%rd18];
	shl.b32 	%r50, %r1, 2;
	mov.u32 	%r51, _ZZ21computeWireTempKerneliiPfS_PiS_S0_S0_PbS0_S0_iiiE4sids;
	add.s32 	%r52, %r51, %r50;
	st.shared.u32 	[%r52], %r49;
$L__BB0_2:
	setp.gt.s32 	%p3, %r1, 60;
	bar.sync 	0;
	@%p3 bra 	$L__BB0_4;
	cvta.to.global.u64 	%rd19, %rd11;
	mul.wide.s32 	%rd20, %r1, 4;
	add.s64 	%rd21, %rd19, %rd20;
	ld.global.u32 	%r53, [%rd21];
	shl.b32 	%r54, %r1, 2;
	mov.u32 	%r55, _ZZ21computeWireTempKerneliiPfS_PiS_S0_S0_PbS0_S0_iiiE3sls;
	add.s32 	%r56, %r55, %r54;
	st.shared.u32 	[%r56], %r53;
$L__BB0_4:
	setp.gt.s32 	%p4, %r1, 60;
	bar.sync 	0;
	@%p4 bra 	$L__BB0_6;
	cvta.to.global.u64 	%rd22, %rd12;
	mul.wide.s32 	%rd23, %r1, 4;
	add.s64 	%rd24, %rd22, %rd23;
	ld.global.u32 	%r57, [%rd24];
	shl.b32 	%r58, %r1, 2;
	mov.u32 	%r59, _ZZ21computeWireTempKerneliiPfS_PiS_S0_S0_PbS0_S0_iiiE3sws;
	add.s32 	%r60, %r59, %r58;
	st.shared.u32 	[%r60], %r57;
$L__BB0_6:
	setp.gt.s32 	%p5, %r1, 60;
	bar.sync 	0;
	@%p5 bra 	$L__BB0_8;
	cvta.to.global.u64 	%rd25, %rd10;
	mul.wide.s32 	%rd26, %r1, 4;
	add.s64 	%rd27, %rd25, %rd26;
	ld.global.f32 	%f8, [%rd27];
	shl.b32 	%r61, %r1, 2;
	mov.u32 	%r62, _ZZ21computeWireTempKerneliiPfS_PiS_S0_S0_PbS0_S0_iiiE4sdps;
	add.s32 	%r63, %r62, %r61;
	st.shared.f32 	[%r63], %f8;
$L__BB0_8:
	bar.sync 	0;
	cvta.to.global.u64 	%rd1, %rd14;
	mov.b32 	%r165, 0;
	mov.u32 	%r68, _ZZ21computeWireTempKerneliiPfS_PiS_S0_S0_PbS0_S0_iiiE4spos;
$L__BB0_9:
	mad.lo.s32 	%r65, %r165, 61, %r1;
	mul.wide.s32 	%rd28, %r65, 4;
	add.s64 	%rd2, %rd1, %rd28;
	ld.global.u32 	%r66, [%rd2];
	shl.b32 	%r67, %r65, 2;
	add.s32 	%r3, %r68, %r67;
	st.shared.u32 	[%r3], %r66;
	setp.eq.s32 	%p6, %r165, 60;
	@%p6 bra 	$L__BB0_11;
	ld.global.u32 	%r69, [%rd2+244];
	st.shared.u32 	[%r3+244], %r69;
	ld.global.u32 	%r70, [%rd2+488];
	st.shared.u32 	[%r3+488], %r70;
	ld.global.u32 	%r71, [%rd2+732];
	st.shared.u32 	[%r3+732], %r71;
	add.s32 	%r165, %r165, 4;
	bra.uni 	$L__BB0_9;
$L__BB0_11:
	bar.sync 	0;
	cvta.to.global.u64 	%rd3, %rd15;
	mov.b32 	%r166, 0;
	mov.u32 	%r75, _ZZ21computeWireTempKerneliiPfS_PiS_S0_S0_PbS0_S0_iiiE10scouplings;
$L__BB0_12:
	mad.lo.s32 	%r73, %r166, 61, %r1;
	mul.wide.s32 	%rd29, %r73, 4;
	add.s64 	%rd4, %rd3, %rd29;
	ld.global.u32 	%r74, [%rd4];
	setp.ne.s32 	%p7, %r74, 0;
	selp.u16 	%rs1, 1, 0, %p7;
	add.s32 	%r6, %r75, %r73;
	st.shared.u8 	[%r6], %rs1;
	setp.eq.s32 	%p8, %r166, 60;
	@%p8 bra 	$L__BB0_14;
	ld.global.u32 	%r76, [%rd4+244];
	setp.ne.s32 	%p9, %r76, 0;
	selp.u16 	%rs2, 1, 0, %p9;
	st.shared.u8 	[%r6+61], %rs2;
	ld.global.u32 	%r77, [%rd4+488];
	setp.ne.s32 	%p10, %r77, 0;
	selp.u16 	%rs3, 1, 0, %p10;
	st.shared.u8 	[%r6+122], %rs3;
	ld.global.u32 	%r78, [%rd4+732];
	setp.ne.s32 	%p11, %r78, 0;
	selp.u16 	%rs4, 1, 0, %p11;
	st.shared.u8 	[%r6+183], %rs4;
	add.s32 	%r166, %r166, 4;
	bra.uni 	$L__BB0_12;
$L__BB0_14:
	bar.sync 	0;
	cvta.to.global.u64 	%rd5, %rd13;
	mov.b32 	%r167, 0;
	mov.u32 	%r81, _ZZ21computeWireTempKerneliiPfS_PiS_S0_S0_PbS0_S0_iiiE8srotated;
$L__BB0_15:
	mad.lo.s32 	%r80, %r167, 61, %r1;
	cvt.s64.s32 	%rd30, %r80;
	add.s64 	%rd6, %rd5, %rd30;
	ld.global.u8 	%rs5, [%rd6];
	add.s32 	%r9, %r81, %r80;
	st.shared.u8 	[%r9], %rs5;
	setp.eq.s32 	%p12, %r167, 60;
	@%p12 bra 	$L__BB0_17;
	ld.global.u8 	%rs6, [%rd6+61];
	st.shared.u8 	[%r9+61], %rs6;
	ld.global.u8 	%rs7, [%rd6+122];
	st.shared.u8 	[%r9+122], %rs7;
	ld.global.u8 	%rs8, [%rd6+183];
	st.shared.u8 	[%r9+183], %rs8;
	add.s32 	%r167, %r167, 4;
	bra.uni 	$L__BB0_15;
$L__BB0_17:
	ld.param.u32 	%r160, [_Z21computeWireTempKerneliiPfS_PiS_S0_S0_PbS0_S0_iii_param_1];
	bar.sync 	0;
	mul.lo.s32 	%r11, %r40, %r39;
	setp.lt.s32 	%p13, %r160, 1;
	mov.f32 	%f18, 0f00000000;
	@%p13 bra 	$L__BB0_37;
	mov.f64 	%fd16, 0d4000000000000000;
	{
	.reg .b32 %temp; 
	mov.b64 	{%temp, %r12}, %fd16;
	}
	and.b32  	%r13, %r12, 2146435072;
	setp.eq.s32 	%p14, %r13, 1062207488;
	setp.lt.s32 	%p15, %r12, 0;
	selp.b32 	%r14, 0, 2146435072, %p15;
	and.b32  	%r83, %r12, 2147483647;
	setp.ne.s32 	%p16, %r83, 1071644672;
	and.pred  	%p1, %p14, %p16;
	mov.f32 	%f18, 0f00000000;
	mov.b32 	%r168, 0;
$L__BB0_19:
	ld.param.u32 	%r161, [_Z21computeWireTempKerneliiPfS_PiS_S0_S0_PbS0_S0_iii_param_1];
	shl.b32 	%r84, %r168, 2;
	mov.u32 	%r171, _ZZ21computeWireTempKerneliiPfS_PiS_S0_S0_PbS0_S0_iiiE4sids;
	add.s32 	%r86, %r171, %r84;
	ld.shared.u32 	%r16, [%r86];
	shl.b32 	%r87, %r16, 2;
	mov.u32 	%r88, _ZZ21computeWireTempKerneliiPfS_PiS_S0_S0_PbS0_S0_iiiE4sdps;
	add.s32 	%r89, %r88, %r87;
	ld.shared.f32 	%f2, [%r89+-4];
	mad.lo.s32 	%r90, %r1, %r161, %r16;
	shl.b32 	%r91, %r90, 2;
	mov.u32 	%r92, _ZZ21computeWireTempKerneliiPfS_PiS_S0_S0_PbS0_S0_iiiE4spos;
	add.s32 	%r93, %r92, %r91;
	ld.shared.u32 	%r17, [%r93+-4];
	mov.u32 	%r94, _ZZ21computeWireTempKerneliiPfS_PiS_S0_S0_PbS0_S0_iiiE8srotated;
	add.s32 	%r95, %r94, %r90;
	ld.shared.u8 	%rs9, [%r95+-1];
	setp.ne.s16 	%p17, %rs9, 0;
	@%p17 bra 	$L__BB0_21;
	mov.u32 	%r102, _ZZ21computeWireTempKerneliiPfS_PiS_S0_S0_PbS0_S0_iiiE3sls;
	add.s32 	%r103, %r102, %r87;
	ld.shared.u32 	%r169, [%r103+-4];
	mov.u32 	%r104, _ZZ21computeWireTempKerneliiPfS_PiS_S0_S0_PbS0_S0_iiiE3sws;
	add.s32 	%r105, %r104, %r87;
	ld.shared.u32 	%r170, [%r105+-4];
	bra.uni 	$L__BB0_22;
$L__BB0_21:
	mov.u32 	%r97, _ZZ21computeWireTempKerneliiPfS_PiS_S0_S0_PbS0_S0_iiiE3sws;
	add.s32 	%r98, %r97, %r87;
	ld.shared.u32 	%r169, [%r98+-4];
	mov.u32 	%r99, _ZZ21computeWireTempKerneliiPfS_PiS_S0_S0_PbS0_S0_iiiE3sls;
	add.s32 	%r100, %r99, %r87;
	ld.shared.u32 	%r170, [%r100+-4];
$L__BB0_22:
	ld.param.u32 	%r162, [_Z21computeWireTempKerneliiPfS_PiS_S0_S0_PbS0_S0_iii_param_1];
	neg.s32 	%r172, %r162;
	div.s32 	%r25, %r17, %r11;
	mul.lo.s32 	%r108, %r25, %r11;
	sub.s32 	%r109, %r17, %r108;
	div.s32 	%r110, %r109, %r39;
	mul.lo.s32 	%r111, %r110, %r39;
	sub.s32 	%r112, %r109, %r111;
	cvt.rn.f64.s32 	%fd17, %r112;
	cvt.rn.f64.s32 	%fd18, %r169;
	fma.rn.f64 	%fd1, %fd18, 0d3FE0000000000000, %fd17;
	cvt.rn.f64.s32 	%fd19, %r110;
	cvt.rn.f64.s32 	%fd20, %r170;
	fma.rn.f64 	%fd2, %fd20, 0d3FE0000000000000, %fd19;
	mov.b32 	%r173, 0;
$L__BB0_23:
	setp.ge.u32 	%p18, %r168, %r173;
	@%p18 bra 	$L__BB0_35;
	ld.param.u32 	%r163, [_Z21computeWireTempKerneliiPfS_PiS_S0_S0_PbS0_S0_iii_param_1];
	setp.lt.s32 	%p19, %r12, 0;
	setp.eq.s32 	%p20, %r13, 1062207488;
	ld.shared.u32 	%r113, [%r171];
	shl.b32 	%r114, %r113, 2;
	mov.u32 	%r115, _ZZ21computeWireTempKerneliiPfS_PiS_S0_S0_PbS0_S0_iiiE4sdps;
	add.s32 	%r116, %r115, %r114;
	ld.shared.f32 	%f4, [%r116+-4];
	mad.lo.s32 	%r117, %r1, %r163, %r113;
	shl.b32 	%r118, %r117, 2;
	mov.u32 	%r119, _ZZ21computeWireTempKerneliiPfS_PiS_S0_S0_PbS0_S0_iiiE4spos;
	add.s32 	%r120, %r119, %r118;
	ld.shared.u32 	%r121, [%r120+-4];
	mov.u32 	%r122, _ZZ21computeWireTempKerneliiPfS_PiS_S0_S0_PbS0_S0_iiiE3sls;
	add.s32 	%r123, %r122, %r114;
	ld.shared.u32 	%r124, [%r123+-4];
	mov.u32 	%r125, _ZZ21computeWireTempKerneliiPfS_PiS_S0_S0_PbS0_S0_iiiE3sws;
	add.s32 	%r126, %r125, %r114;
	ld.shared.u32 	%r29, [%r126+-4];
	div.s32 	%r30, %r121, %r11;
	mul.lo.s32 	%r127, %r30, %r11;
	sub.s32 	%r31, %r121, %r127;
	rem.s32 	%r128, %r31, %r39;
	cvt.rn.f64.s32 	%fd21, %r128;
	sub.f64 	%fd22, %fd1, %fd21;
	cvt.rn.f64.s32 	%fd23, %r124;
	fma.rn.f64 	%fd3, %fd23, 0dBFE0000000000000, %fd22;
	abs.f64 	%fd4, %fd3;
	{
	.reg .b32 %temp; 
	mov.b64 	{%temp, %r32}, %fd4;
	}
	{ // callseq 0, 0
	.param .b64 param0;
	st.param.f64 	[param0], %fd4;
	.param .b64 retval0;
	call.uni (retval0), 
	__internal_accurate_pow, 
	(
	param0
	);
	ld.param.f64 	%fd24, [retval0];
	} // callseq 0
	setp.lt.s32 	%p22, %r32, 0;
	neg.f64 	%fd26, %fd24;
	selp.f64 	%fd27, %fd26, %fd24, %p20;
	selp.f64 	%fd28, %fd27, %fd24, %p22;
	setp.eq.f64 	%p23, %fd3, 0d0000000000000000;
	selp.b32 	%r129, %r32, 0, %p20;
	or.b32  	%r130, %r129, 2146435072;
	selp.b32 	%r131, %r130, %r129, %p19;
	mov.b32 	%r132, 0;
	mov.b64 	%fd29, {%r132, %r131};
	selp.f64 	%fd64, %fd29, %fd28, %p23;
	add.f64 	%fd30, %fd4, 0d4000000000000000;
	{
	.reg .b32 %temp; 
	mov.b64 	{%temp, %r133}, %fd30;
	}
	and.b32  	%r134, %r133, 2146435072;
	setp.ne.s32 	%p24, %r134, 2146435072;
	@%p24 bra 	$L__BB0_29;
	setp.num.f64 	%p25, %fd3, %fd3;
	@%p25 bra 	$L__BB0_27;
	mov.f64 	%fd31, 0d4000000000000000;
	add.rn.f64 	%fd64, %fd4, %fd31;
	bra.uni 	$L__BB0_29;
$L__BB0_27:
	setp.neu.f64 	%p26, %fd4, 0d7FF0000000000000;
	@%p26 bra 	$L__BB0_29;
	or.b32  	%r135, %r14, -2147483648;
	selp.b32 	%r136, %r135, %r14, %p1;
	selp.b32 	%r137, %r136, %r14, %p22;
	mov.b32 	%r138, 0;
	mov.b64 	%fd64, {%r138, %r137};
$L__BB0_29:
	setp.eq.f64 	%p31, %fd4, 0d3FF0000000000000;
	selp.f64 	%fd9, 0d3FF0000000000000, %fd64, %p31;
	div.s32 	%r139, %r31, %r39;
	cvt.rn.f64.s32 	%fd32, %r139;
	sub.f64 	%fd33, %fd2, %fd32;
	cvt.rn.f64.s32 	%fd34, %r29;
	fma.rn.f64 	%fd10, %fd34, 0dBFE0000000000000, %fd33;
	abs.f64 	%fd11, %fd10;
	{
	.reg .b32 %temp; 
	mov.b64 	{%temp, %r33}, %fd11;
	}
	{ // callseq 1, 0
	.param .b64 param0;
	st.param.f64 	[param0], %fd11;
	.param .b64 retval0;
	call.uni (retval0), 
	__internal_accurate_pow, 
	(
	param0
	);
	ld.param.f64 	%fd35, [retval0];
	} // callseq 1
	setp.lt.s32 	%p32, %r33, 0;
	neg.f64 	%fd37, %fd35;
	selp.f64 	%fd38, %fd37, %fd35, %p20;
	selp.f64 	%fd39, %fd38, %fd35, %p32;
	setp.eq.f64 	%p33, %fd10, 0d0000000000000000;
	selp.b32 	%r140, %r33, 0, %p20;
	or.b32  	%r141, %r140, 2146435072;
	selp.b32 	%r142, %r141, %r140, %p19;
	mov.b32 	%r143, 0;
	mov.b64 	%fd40, {%r143, %r142};
	selp.f64 	%fd65, %fd40, %fd39, %p33;
	add.f64 	%fd41, %fd11, 0d4000000000000000;
	{
	.reg .b32 %temp; 
	mov.b64 	{%temp, %r144}, %fd41;
	}
	and.b32  	%r145, %r144, 2146435072;
	setp.ne.s32 	%p34, %r145, 2146435072;
	@%p34 bra 	$L__BB0_34;
	setp.num.f64 	%p35, %fd10, %fd10;
	@%p35 bra 	$L__BB0_32;
	mov.f64 	%fd42, 0d4000000000000000;
	add.rn.f64 	%fd65, %fd11, %fd42;
	bra.uni 	$L__BB0_34;
$L__BB0_32:
	setp.neu.f64 	%p36, %fd11, 0d7FF0000000000000;
	@%p36 bra 	$L__BB0_34;
	or.b32  	%r146, %r14, -2147483648;
	selp.b32 	%r147, %r146, %r14, %p1;
	selp.b32 	%r148, %r147, %r14, %p32;
	mov.b32 	%r149, 0;
	mov.b64 	%fd65, {%r149, %r148};
$L__BB0_34:
	setp.eq.f64 	%p41, %fd11, 0d3FF0000000000000;
	selp.f64 	%fd43, 0d3FF0000000000000, %fd65, %p41;
	add.f64 	%fd44, %fd9, %fd43;
	cvt.rn.f64.s32 	%fd45, %r30;
	cvt.rn.f64.s32 	%fd46, %r25;
	add.f64 	%fd47, %fd46, 0d3FE0000000000000;
	sub.f64 	%fd48, %fd47, %fd45;
	add.f64 	%fd49, %fd48, 0dBFE0000000000000;
	abs.f64 	%fd50, %fd49;
	{
	.reg .b32 %temp; 
	mov.b64 	{%temp, %r150}, %fd50;
	}
	{ // callseq 2, 0
	.param .b64 param0;
	st.param.f64 	[param0], %fd50;
	.param .b64 retval0;
	call.uni (retval0), 
	__internal_accurate_pow, 
	(
	param0
	);
	ld.param.f64 	%fd51, [retval0];
	} // callseq 2
	setp.lt.s32 	%p42, %r150, 0;
	neg.f64 	%fd53, %fd51;
	selp.f64 	%fd54, %fd53, %fd51, %p20;
	selp.f64 	%fd55, %fd54, %fd51, %p42;
	setp.eq.f64 	%p43, %fd49, 0d0000000000000000;
	selp.b32 	%r151, %r150, 0, %p20;
	or.b32  	%r152, %r151, 2146435072;
	selp.b32 	%r153, %r152, %r151, %p19;
	mov.b32 	%r154, 0;
	mov.b64 	%fd56, {%r154, %r153};
	selp.f64 	%fd57, %fd56, %fd55, %p43;
	add.f64 	%fd58, %fd50, 0d4000000000000000;
	{
	.reg .b32 %temp; 
	mov.b64 	{%temp, %r155}, %fd58;
	}
	and.b32  	%r156, %r155, 2146435072;
	setp.eq.s32 	%p44, %r156, 2146435072;
	setp.eq.f64 	%p45, %fd50, 0d7FF0000000000000;
	or.b32  	%r157, %r14, -2147483648;
	selp.b32 	%r158, %r157, %r14, %p1;
	selp.b32 	%r159, %r158, %r14, %p42;
	mov.b64 	%fd59, {%r154, %r159};
	selp.f64 	%fd60, %fd59, %fd57, %p44;
	selp.f64 	%fd61, %fd60, %fd57, %p45;
	setp.eq.f64 	%p46, %fd50, 0d3FF0000000000000;
	selp.f64 	%fd62, 0d3FF0000000000000, %fd61, %p46;
	add.f64 	%fd63, %fd44, %fd62;
	cvt.rn.f32.f64 	%f11, %fd63;
	sqrt.rn.f32 	%f12, %f11;
	mul.f32 	%f13, %f2, %f4;
	div.rn.f32 	%f14, %f13, %f12;
	add.f32 	%f18, %f18, %f14;
$L__BB0_35:
	add.s32 	%r173, %r173, 1;
	add.s32 	%r172, %r172, 1;
	setp.ne.s32 	%p47, %r172, 0;
	add.s32 	%r171, %r171, 4;
	@%p47 bra 	$L__BB0_23;
	ld.param.u32 	%r164, [_Z21computeWireTempKerneliiPfS_PiS_S0_S0_PbS0_S0_iii_param_1];
	add.s32 	%r168, %r168, 1;
	setp.ne.s32 	%p48, %r168, %r164;
	@%p48 bra 	$L__BB0_19;
$L__BB0_37:
	ld.param.u64 	%rd37, [_Z21computeWireTempKerneliiPfS_PiS_S0_S0_PbS0_S0_iii_param_3];
	ld.param.u64 	%rd36, [_Z21computeWireTempKerneliiPfS_PiS_S0_S0_PbS0_S0_iii_param_2];
	cvta.to.global.u64 	%rd31, %rd36;
	cvta.to.global.u64 	%rd32, %rd37;
	mul.wide.s32 	%rd33, %r1, 4;
	add.s64 	%rd34, %rd31, %rd33;
	st.global.f32 	[%rd34], %f18;
	cvt.rn.f32.s32 	%f15, %r1;
	add.s64 	%rd35, %rd32, %rd33;
	st.global.f32 	[%rd35], %f15;
	ret;

}
.func  (.param .b64 func_retval0) __internal_accurate_pow(
	.param .b64 __internal_accurate_pow_param_0
)
{
	.reg .pred 	%p<8>;
	.reg .b32 	%r<49>;
	.reg .b32 	%f<3>;
	.reg .b64 	%fd<109>;

	ld.param.f64 	%fd10, [__internal_accurate_pow_param_0];
	{
	.reg .b32 %temp; 
	mov.b64 	{%temp, %r46}, %fd10;
	}
	{
	.reg .b32 %temp; 
	mov.b64 	{%r45, %temp}, %fd10;
	}
	shr.u32 	%r47, %r46, 20;
	setp.gt.u32 	%p1, %r46, 1048575;
	@%p1 bra 	$L__BB1_2;
	mul.f64 	%fd11, %fd10, 0d4350000000000000;
	{
	.reg .b32 %temp; 
	mov.b64 	{%temp, %r46}, %fd11;
	}
	{
	.reg .b32 %temp; 
	mov.b64 	{%r45, %temp}, %fd11;
	}
	shr.u32 	%r16, %r46, 20;
	add.s32 	%r47, %r16, -54;
$L__BB1_2:
	add.s32 	%r48, %r47, -1023;
	and.b32  	%r17, %r46, -2146435073;
	or.b32  	%r18, %r17, 1072693248;
	mov.b64 	%fd107, {%r45, %r18};
	setp.lt.u32 	%p2, %r18, 1073127583;
	@%p2 bra 	$L__BB1_4;
	{
	.reg .b32 %temp; 
	mov.b64 	{%r19, %temp}, %fd107;
	}
	{
	.reg .b32 %temp; 
	mov.b64 	{%temp, %r20}, %fd107;
	}
	add.s32 	%r21, %r20, -1048576;
	mov.b64 	%fd107, {%r19, %r21};
	add.s32 	%r48, %r47, -1022;
$L__BB1_4:
	add.f64 	%fd12, %fd107, 0dBFF0000000000000;
	add.f64 	%fd13, %fd107, 0d3FF0000000000000;
	rcp.approx.ftz.f64 	%fd14, %fd13;
	neg.f64 	%fd15, %fd13;
	fma.rn.f64 	%fd16, %fd15, %fd14, 0d3FF0000000000000;
	fma.rn.f64 	%fd17, %fd16, %fd16, %fd16;
	fma.rn.f64 	%fd18, %fd17, %fd14, %fd14;
	mul.f64 	%fd19, %fd12, %fd18;
	fma.rn.f64 	%fd20, %fd12, %fd18, %fd19;
	mul.f64 	%fd21, %fd20, %fd20;
	fma.rn.f64 	%fd22, %fd21, 0d3EB0F5FF7D2CAFE2, 0d3ED0F5D241AD3B5A;
	fma.rn.f64 	%fd23, %fd22, %fd21, 0d3EF3B20A75488A3F;
	fma.rn.f64 	%fd24, %fd23, %fd21, 0d3F1745CDE4FAECD5;
	fma.rn.f64 	%fd25, %fd24, %fd21, 0d3F3C71C7258A578B;
	fma.rn.f64 	%fd26, %fd25, %fd21, 0d3F6249249242B910;
	fma.rn.f64 	%fd27, %fd26, %fd21, 0d3F89999999999DFB;
	sub.f64 	%fd28, %fd12, %fd20;
	add.f64 	%fd29, %fd28, %fd28;
	neg.f64 	%fd30, %fd20;
	fma.rn.f64 	%fd31, %fd30, %fd12, %fd29;
	mul.f64 	%fd32, %fd18, %fd31;
	fma.rn.f64 	%fd33, %fd21, %fd27, 0d3FB5555555555555;
	mov.f64 	%fd34, 0d3FB5555555555555;
	sub.f64 	%fd35, %fd34, %fd33;
	fma.rn.f64 	%fd36, %fd21, %fd27, %fd35;
	add.f64 	%fd37, %fd36, 0dBC46A4CB00B9E7B0;
	add.f64 	%fd38, %fd33, %fd37;
	sub.f64 	%fd39, %fd33, %fd38;
	add.f64 	%fd40, %fd37, %fd39;
	mul.rn.f64 	%fd41, %fd20, %fd20;
	neg.f64 	%fd42, %fd41;
	fma.rn.f64 	%fd43, %fd20, %fd20, %fd42;
	{
	.reg .b32 %temp; 
	mov.b64 	{%r22, %temp}, %fd32;
	}
	{
	.reg .b32 %temp; 
	mov.b64 	{%temp, %r23}, %fd32;
	}
	add.s32 	%r24, %r23, 1048576;
	mov.b64 	%fd44, {%r22, %r24};
	fma.rn.f64 	%fd45, %fd20, %fd44, %fd43;
	mul.rn.f64 	%fd46, %fd41, %fd20;
	neg.f64 	%fd47, %fd46;
	fma.rn.f64 	%fd48, %fd41, %fd20, %fd47;
	fma.rn.f64 	%fd49, %fd41, %fd32, %fd48;
	fma.rn.f64 	%fd50, %fd45, %fd20, %fd49;
	mul.rn.f64 	%fd51, %fd38, %fd46;
	neg.f64 	%fd52, %fd51;
	fma.rn.f64 	%fd53, %fd38, %fd46, %fd52;
	fma.rn.f64 	%fd54, %fd38, %fd50, %fd53;
	fma.rn.f64 	%fd55, %fd40, %fd46, %fd54;
	add.f64 	%fd56, %fd51, %fd55;
	sub.f64 	%fd57, %fd51, %fd56;
	add.f64 	%fd58, %fd55, %fd57;
	add.f64 	%fd59, %fd20, %fd56;
	sub.f64 	%fd60, %fd20, %fd59;
	add.f64 	%fd61, %fd56, %fd60;
	add.f64 	%fd62, %fd58, %fd61;
	add.f64 	%fd63, %fd32, %fd62;
	add.f64 	%fd64, %fd59, %fd63;
	sub.f64 	%fd65, %fd59, %fd64;
	add.f64 	%fd66, %fd63, %fd65;
	xor.b32  	%r25, %r48, -2147483648;
	mov.b32 	%r26, 1127219200;
	mov.b64 	%fd67, {%r25, %r26};
	mov.b32 	%r27, -2147483648;
	mov.b64 	%fd68, {%r27, %r26};
	sub.f64 	%fd69, %fd67, %fd68;
	fma.rn.f64 	%fd70, %fd69, 0d3FE62E42FEFA39EF, %fd64;
	fma.rn.f64 	%fd71, %fd69, 0dBFE62E42FEFA39EF, %fd70;
	sub.f64 	%fd72, %fd71, %fd64;
	sub.f64 	%fd73, %fd66, %fd72;
	fma.rn.f64 	%fd74, %fd69, 0d3C7ABC9E3B39803F, %fd73;
	add.f64 	%fd75, %fd70, %fd74;
	sub.f64 	%fd76, %fd70, %fd75;
	add.f64 	%fd77, %fd74, %fd76;
	mov.f64 	%fd78, 0d4000000000000000;
	{
	.reg .b32 %temp; 
	mov.b64 	{%temp, %r28}, %fd78;
	}
	{
	.reg .b32 %temp; 
	mov.b64 	{%r29, %temp}, %fd78;
	}
	shl.b32 	%r30, %r28, 1;
	setp.gt.u32 	%p3, %r30, -33554433;
	and.b32  	%r31, %r28, -15728641;
	selp.b32 	%r32, %r31, %r28, %p3;
	mov.b64 	%fd79, {%r29, %r32};
	mul.rn.f64 	%fd80, %fd75, %fd79;
	neg.f64 	%fd81, %fd80;
	fma.rn.f64 	%fd82, %fd75, %fd79, %fd81;
	fma.rn.f64 	%fd83, %fd77, %fd79, %fd82;
	add.f64 	%fd4, %fd80, %fd83;
	sub.f64 	%fd84, %fd80, %fd4;
	add.f64 	%fd5, %fd83, %fd84;
	fma.rn.f64 	%fd85, %fd4, 0d3FF71547652B82FE, 0d4338000000000000;
	{
	.reg .b32 %temp; 
	mov.b64 	{%r13, %temp}, %fd85;
	}
	mov.f64 	%fd86, 0dC338000000000000;
	add.rn.f64 	%fd87, %fd85, %fd86;
	fma.rn.f64 	%fd88, %fd87, 0dBFE62E42FEFA39EF, %fd4;
	fma.rn.f64 	%fd89, %fd87, 0dBC7ABC9E3B39803F, %fd88;
	fma.rn.f64 	%fd90, %fd89, 0d3E5ADE1569CE2BDF, 0d3E928AF3FCA213EA;
	fma.rn.f64 	%fd91, %fd90, %fd89, 0d3EC71DEE62401315;
	fma.rn.f64 	%fd92, %fd91, %fd89, 0d3EFA01997C89EB71;
	fma.rn.f64 	%fd93, %fd92, %fd89, 0d3F2A01A014761F65;
	fma.rn.f64 	%fd94, %fd93, %fd89, 0d3F56C16C1852B7AF;
	fma.rn.f64 	%fd95, %fd94, %fd89, 0d3F81111111122322;
	fma.rn.f64 	%fd96, %fd95, %fd89, 0d3FA55555555502A1;
	fma.rn.f64 	%fd97, %fd96, %fd89, 0d3FC5555555555511;
	fma.rn.f64 	%fd98, %fd97, %fd89, 0d3FE000000000000B;
	fma.rn.f64 	%fd99, %fd98, %fd89, 0d3FF0000000000000;
	fma.rn.f64 	%fd100, %fd99, %fd89, 0d3FF0000000000000;
	{
	.reg .b32 %temp; 
	mov.b64 	{%r14, %temp}, %fd100;
	}
	{
	.reg .b32 %temp; 
	mov.b64 	{%temp, %r15}, %fd100;
	}
	shl.b32 	%r33, %r13, 20;
	add.s32 	%r34, %r33, %r15;
	mov.b64 	%fd108, {%r14, %r34};
	{
	.reg .b32 %temp; 
	mov.b64 	{%temp, %r35}, %fd4;
	}
	mov.b32 	%f2, %r35;
	abs.f32 	%f1, %f2;
	setp.lt.f32 	%p4, %f1, 0f4086232B;
	@%p4 bra 	$L__BB1_7;
	setp.lt.f64 	%p5, %fd4, 0d0000000000000000;
	add.f64 	%fd101, %fd4, 0d7FF0000000000000;
	selp.f64 	%fd108, 0d0000000000000000, %fd101, %p5;
	setp.geu.f32 	%p6, %f1, 0f40874800;
	@%p6 bra 	$L__BB1_7;
	shr.u32 	%r36, %r13, 31;
	add.s32 	%r37, %r13, %r36;
	shr.s32 	%r38, %r37, 1;
	shl.b32 	%r39, %r38, 20;
	add.s32 	%r40, %r15, %r39;
	mov.b64 	%fd102, {%r14, %r40};
	sub.s32 	%r41, %r13, %r38;
	shl.b32 	%r42, %r41, 20;
	add.s32 	%r43, %r42, 1072693248;
	mov.b32 	%r44, 0;
	mov.b64 	%fd103, {%r44, %r43};
	mul.f64 	%fd108, %fd103, %fd102;
$L__BB1_7:
	abs.f64 	%fd104, %fd108;
	setp.eq.f64 	%p7, %fd104, 0d7FF0000000000000;
	fma.rn.f64 	%fd105, %fd108, %fd5, %fd108;
	selp.f64 	%fd106, %fd108, %fd105, %p7;
	st.param.f64 	[func_retval0], %fd106;
	ret;

}


// ===== COMPILED SASS (sm_100) =====

	.target	sm_100

	.elftype	@"ET_EXEC"


//--------------------- .note.nv.tkinfo           --------------------------
	.section	.note.nv.tkinfo,"",@"SHT_NOTE"
	.sectionflags	@"SHF_NOTE_NV_TKINFO"
	.tkinfo
        /*0018*/ 	.word	0x00000002
        /*0030*/ 	.string	""
        /*0030*/ 	.string	"ptxas"
        /*0030*/ 	.string	"Cuda compilation tools, release 13.0, V13.0.88"
        /*0030*/ 	.string	"Build cuda_13.0.r13.0/compiler.36424714_0"
        /*0030*/ 	.string	"-arch sm_100 -m 64 "



//--------------------- .note.nv.cuinfo           --------------------------
	.section	.note.nv.cuinfo,"",@"SHT_NOTE"
	.sectionflags	@"SHF_NOTE_NV_CUINFO"
        /*0018*/ 	.short	0x0002
        /*001a*/ 	.short	0x0064
        /*001c*/ 	.short	0x0082
	.zero		2


//--------------------- .nv.info                  --------------------------
	.section	.nv.info,"",@"SHT_CUDA_INFO"
	.align	4


	//----- nvinfo : EIATTR_REGCOUNT
	.align		4
        /*0000*/ 	.byte	0x04, 0x2f
        /*0002*/ 	.short	(.L_1 - .L_0)
	.align		4
.L_0:
        /*0004*/ 	.word	index@(_Z21computeWireTempKerneliiPfS_PiS_S0_S0_PbS0_S0_iii)
        /*0008*/ 	.word	0x00000028


	//----- nvinfo : EIATTR_FRAME_SIZE
	.align		4
.L_1:
        /*000c*/ 	.byte	0x04, 0x11
        /*000e*/ 	.short	(.L_3 - .L_2)
	.align		4
.L_2:
        /*0010*/ 	.word	index@($_Z21computeWireTempKerneliiPfS_PiS_S0_S0_PbS0_S0_iii$__internal_accurate_pow)
        /*0014*/ 	.word	0x00000000


	//----- nvinfo : EIATTR_FRAME_SIZE
	.align		4
.L_3:
        /*0018*/ 	.byte	0x04, 0x11
        /*001a*/ 	.short	(.L_5 - .L_4)
	.align		4
.L_4:
        /*001c*/ 	.word	index@($__internal_1_$__cuda_sm3x_div_rn_noftz_f32_slowpath)
        /*0020*/ 	.word	0x00000000


	//----- nvinfo : EIATTR_FRAME_SIZE
	.align		4
.L_5:
        /*0024*/ 	.byte	0x04, 0x11
        /*0026*/ 	.short	(.L_7 - .L_6)
	.align		4
.L_6:
        /*0028*/ 	.word	index@($__internal_0_$__cuda_sm20_sqrt_rn_f32_slowpath)
        /*002c*/ 	.word	0x00000000


	//----- nvinfo : EIATTR_FRAME_SIZE
	.align		4
.L_7:
        /*0030*/ 	.byte	0x04, 0x11
        /*0032*/ 	.short	(.L_9 - .L_8)
	.align		4
.L_8:
        /*0034*/ 	.word	index@(_Z21computeWireTempKerneliiPfS_PiS_S0_S0_PbS0_S0_iii)
        /*0038*/ 	.word	0x00000000


	//----- nvinfo : EIATTR_MIN_STACK_SIZE
	.align		4
.L_9:
        /*003c*/ 	.byte	0x04, 0x12
        /*003e*/ 	.short	(.L_11 - .L_10)
	.align		4
.L_10:
        /*0040*/ 	.word	index@(_Z21computeWireTempKerneliiPfS_PiS_S0_S0_PbS0_S0_iii)
        /*0044*/ 	.word	0x00000000
.L_11:


//--------------------- .nv.compat                --------------------------
	.section	.nv.compat,"",@"SHT_CUDA_COMPAT_INFO"
	.align	4
        /*0000*/ 	.byte	0x02, 0x09, 0x00, 0x00, 0x02, 0x02, 0x01, 0x00, 0x02, 0x05, 0x05, 0x00, 0x03, 0x07, 0x01, 0x01
        /*0010*/ 	.byte	0x02, 0x03, 0x00, 0x00, 0x02, 0x06, 0x01, 0x00, 0x04, 0x0b, 0x08, 0x00, 0x01, 0x00, 0x00, 0x00
        /*0020*/ 	.byte	0x00, 0x00, 0x00, 0x00


//--------------------- .nv.info._Z21computeWireTempKerneliiPfS_PiS_S0_S0_PbS0_S0_iii --------------------------
	.section	.nv.info._Z21computeWireTempKerneliiPfS_PiS_S0_S0_PbS0_S0_iii,"",@"SHT_CUDA_INFO"
	.sectionflags	@""
	.align	4


	//----- nvinfo : EIATTR_CUDA_API_VERSION
	.align		4
        /*0000*/ 	.byte	0x04, 0x37
        /*0002*/ 	.short	(.L_13 - .L_12)
.L_12:
        /*0004*/ 	.word	0x00000082


	//----- nvinfo : EIATTR_KPARAM_INFO
	.align		4
.L_13:
        /*0008*/ 	.byte	0x04, 0x17
        /*000a*/ 	.short	(.L_15 - .L_14)
.L_14:
        /*000c*/ 	.word	0x00000000
        /*0010*/ 	.short	0x000d
        /*0012*/ 	.short	0x0058
        /*0014*/ 	.byte	0x00, 0xf0, 0x11, 0x00


	//----- nvinfo : EIATTR_KPARAM_INFO
	.align		4
.L_15:
        /*0018*/ 	.byte	0x04, 0x17
        /*001a*/ 	.short	(.L_17 - .L_16)
.L_16:
        /*001c*/ 	.word	0x00000000
        /*0020*/ 	.short	0x000c
        /*0022*/ 	.short	0x0054
        /*0024*/ 	.byte	0x00, 0xf0, 0x11, 0x00


	//----- nvinfo : EIATTR_KPARAM_INFO
	.align		4
.L_17:
        /*0028*/ 	.byte	0x04, 0x17
        /*002a*/ 	.short	(.L_19 - .L_18)
.L_18:
        /*002c*/ 	.word	0x00000000
        /*0030*/ 	.short	0x000b
        /*0032*/ 	.short	0x0050
        /*0034*/ 	.byte	0x00, 0xf0, 0x11, 0x00


	//----- nvinfo : EIATTR_KPARAM_INFO
	.align		4
.L_19:
        /*0038*/ 	.byte	0x04, 0x17
        /*003a*/ 	.short	(.L_21 - .L_20)
.L_20:
        /*003c*/ 	.word	0x00000000
        /*0040*/ 	.short	0x000a
        /*0042*/ 	.short	0x0048
        /*0044*/ 	.byte	0x00, 0xf5, 0x21, 0x00


	//----- nvinfo : EIATTR_KPARAM_INFO
	.align		4
.L_21:
        /*0048*/ 	.byte	0x04, 0x17
        /*004a*/ 	.short	(.L_23 - .L_22)
.L_22:
        /*004c*/ 	.word	0x00000000
        /*0050*/ 	.short	0x0009
        /*0052*/ 	.short	0x0040
        /*0054*/ 	.byte	0x00, 0xf5, 0x21, 0x00


	//----- nvinfo : EIATTR_KPARAM_INFO
	.align		4
.L_23:
        /*0058*/ 	.byte	0x04, 0x17
        /*005a*/ 	.short	(.L_25 - .L_24)
.L_24:
        /*005c*/ 	.word	0x00000000
        /*0060*/ 	.short	0x0008
        /*0062*/ 	.short	0x0038
        /*0064*/ 	.byte	0x00, 0xf5, 0x21, 0x00


	//----- nvinfo : EIATTR_KPARAM_INFO
	.align		4
.L_25:
        /*0068*/ 	.byte	0x04, 0x17
        /*006a*/ 	.short	(.L_27 - .L_26)
.L_26:
        /*006c*/ 	.word	0x00000000
        /*0070*/ 	.short	0x0007
        /*0072*/ 	.short	0x0030
        /*0074*/ 	.byte	0x00, 0xf5, 0x21, 0x00


	//----- nvinfo : EIATTR_KPARAM_INFO
	.align		4
.L_27:
        /*0078*/ 	.byte	0x04, 0x17
        /*007a*/ 	.short	(.L_29 - .L_28)
.L_28:
        /*007c*/ 	.word	0x00000000
        /*0080*/ 	.short	0x0006
        /*0082*/ 	.short	0x0028
        /*0084*/ 	.byte	0x00, 0xf5, 0x21, 0x00


	//----- nvinfo : EIATTR_KPARAM_INFO
	.align		4
.L_29:
        /*0088*/ 	.byte	0x04, 0x17
        /*008a*/ 	.short	(.L_31 - .L_30)
.L_30:
        /*008c*/ 	.word	0x00000000
        /*0090*/ 	.short	0x0005
        /*0092*/ 	.short	0x0020
        /*0094*/ 	.byte	0x00, 0xf5, 0x21, 0x00


	//----- nvinfo : EIATTR_KPARAM_INFO
	.align		4
.L_31:
        /*0098*/ 	.byte	0x04, 0x17
        /*009a*/ 	.short	(.L_33 - .L_32)
.L_32:
        /*009c*/ 	.word	0x00000000
        /*00a0*/ 	.short	0x0004
        /*00a2*/ 	.short	0x0018
        /*00a4*/ 	.byte	0x00, 0xf5, 0x21, 0x00


	//----- nvinfo : EIATTR_KPARAM_INFO
	.align		4
.L_33:
        /*00a8*/ 	.byte	0x04, 0x17
        /*00aa*/ 	.short	(.L_35 - .L_34)
.L_34:
        /*00ac*/ 	.word	0x00000000
        /*00b0*/ 	.short	0x0003
        /*00b2*/ 	.short	0x0010
        /*00b4*/ 	.byte	0x00, 0xf5, 0x21, 0x00


	//----- nvinfo : EIATTR_KPARAM_INFO
	.align		4
.L_35:
        /*00b8*/ 	.byte	0x04, 0x17
        /*00ba*/ 	.short	(.L_37 - .L_36)
.L_36:
        /*00bc*/ 	.word	0x00000000
        /*00c0*/ 	.short	0x0002
        /*00c2*/ 	.short	0x0008
        /*00c4*/ 	.byte	0x00, 0xf5, 0x21, 0x00


	//----- nvinfo : EIATTR_KPARAM_INFO
	.align		4
.L_37:
        /*00c8*/ 	.byte	0x04, 0x17
        /*00ca*/ 	.short	(.L_39 - .L_38)
.L_38:
        /*00cc*/ 	.word	0x00000000
        /*00d0*/ 	.short	0x0001
        /*00d2*/ 	.short	0x0004
        /*00d4*/ 	.byte	0x00, 0xf0, 0x11, 0x00


	//----- nvinfo : EIATTR_KPARAM_INFO
	.align		4
.L_39:
        /*00d8*/ 	.byte	0x04, 0x17
        /*00da*/ 	.short	(.L_41 - .L_40)
.L_40:
        /*00dc*/ 	.word	0x00000000
        /*00e0*/ 	.short	0x0000
        /*00e2*/ 	.short	0x0000
        /*00e4*/ 	.byte	0x00, 0xf0, 0x11, 0x00


	//----- nvinfo : EIATTR_SPARSE_MMA_MASK
	.align		4
.L_41:
        /*00e8*/ 	.byte	0x03, 0x50
        /*00ea*/ 	.short	0x0000


	//----- nvinfo : EIATTR_MAXREG_COUNT
	.align		4
        /*00ec*/ 	.byte	0x03, 0x1b
        /*00ee*/ 	.short	0x00ff


	//----- nvinfo : EIATTR_NUM_BARRIERS
	.align		4
        /*00f0*/ 	.byte	0x02, 0x4c
        /*00f2*/ 	.byte	0x01
	.zero		1


	//----- nvinfo : EIATTR_MERCURY_ISA_VERSION
	.align		4
        /*00f4*/ 	.byte	0x03, 0x5f
        /*00f6*/ 	.short	0x0101


	//----- nvinfo : EIATTR_INT_WARP_WIDE_INSTR_OFFSETS
	.align		4
        /*00f8*/ 	.byte	0x04, 0x31
        /*00fa*/ 	.short	(.L_43 - .L_42)


	//   ....[0]....
.L_42:
        /*00fc*/ 	.word	0x00000110


	//----- nvinfo : EIATTR_VRC_CTA_INIT_COUNT
	.align		4
.L_43:
        /*0100*/ 	.byte	0x02, 0x4a
	.zero		1
	.zero		1


	//----- nvinfo : EIATTR_EXIT_INSTR_OFFSETS
	.align		4
        /*0104*/ 	.byte	0x04, 0x1c
        /*0106*/ 	.short	(.L_45 - .L_44)


	//   ....[0]....
.L_44:
        /*0108*/ 	.word	0x00003d40


	//----- nvinfo : EIATTR_CRS_STACK_SIZE
	.align		4
.L_45:
        /*010c*/ 	.byte	0x04, 0x1e
        /*010e*/ 	.short	(.L_47 - .L_46)
.L_46:
        /*0110*/ 	.word	0x00000000


	//----- nvinfo : EIATTR_CBANK_PARAM_SIZE
	.align		4
.L_47:
        /*0114*/ 	.byte	0x03, 0x19
        /*0116*/ 	.short	0x005c


	//----- nvinfo : EIATTR_PARAM_CBANK
	.align		4
        /*0118*/ 	.byte	0x04, 0x0a
        /*011a*/ 	.short	(.L_49 - .L_48)
	.align		4
.L_48:
        /*011c*/ 	.word	index@(.nv.constant0._Z21computeWireTempKerneliiPfS_PiS_S0_S0_PbS0_S0_iii)
        /*0120*/ 	.short	0x0380
        /*0122*/ 	.short	0x005c


	//----- nvinfo : EIATTR_SW_WAR
	.align		4
.L_49:
        /*0124*/ 	.byte	0x04, 0x36
        /*0126*/ 	.short	(.L_51 - .L_50)
.L_50:
        /*0128*/ 	.word	0x00000008
.L_51:


//--------------------- .nv.callgraph             --------------------------
	.section	.nv.callgraph,"",@"SHT_CUDA_CALLGRAPH"
	.align	4
	.sectionentsize	8
	.align		4
        /*0000*/ 	.word	0x00000000
	.align		4
        /*0004*/ 	.word	0xffffffff
	.align		4
        /*0008*/ 	.word	0x00000000
	.align		4
        /*000c*/ 	.word	0xfffffffe
	.align		4
        /*0010*/ 	.word	0x00000000
	.align		4
        /*0014*/ 	.word	0xfffffffd
	.align		4
        /*0018*/ 	.word	0x00000000
	.align		4
        /*001c*/ 	.word	0xfffffffc


//--------------------- .text._Z21computeWireTempKerneliiPfS_PiS_S0_S0_PbS0_S0_iii --------------------------
	.section	.text._Z21computeWireTempKerneliiPfS_PiS_S0_S0_PbS0_S0_iii,"ax",@progbits
	.align	128
        .global         _Z21computeWireTempKerneliiPfS_PiS_S0_S0_PbS0_S0_iii
        .type           _Z21computeWireTempKerneliiPfS_PiS_S0_S0_PbS0_S0_iii,@function
        .size           _Z21computeWireTempKerneliiPfS_PiS_S0_S0_PbS0_S0_iii,(.L_x_35 - _Z21computeWireTempKerneliiPfS_PiS_S0_S0_PbS0_S0_iii)
        .other          _Z21computeWireTempKerneliiPfS_PiS_S0_S0_PbS0_S0_iii,@"STO_CUDA_ENTRY STV_DEFAULT"
_Z21computeWireTempKerneliiPfS_PiS_S0_S0_PbS0_S0_iii:
.text._Z21computeWireTempKerneliiPfS_PiS_S0_S0_PbS0_S0_iii:
[----:B------:R-:W-:Y:S01]  /*0000*/  LDC R1, c[0x0][0x37c] ;  /* 0x0000df00ff017b82 */ /* 0x000fe20000000800 */
[----:B------:R-:W0:Y:S07]  /*0010*/  S2R R0, SR_TID.Y ;  /* 0x0000000000007919 */ /* 0x000e2e0000002200 */
[----:B------:R-:W0:Y:S01]  /*0020*/  S2UR UR4, SR_CTAID.X ;  /* 0x00000000000479c3 */ /* 0x000e220000002500 */
[----:B------:R-:W1:Y:S01]  /*0030*/  LDCU UR5, c[0x0][0x360] ;  /* 0x00006c00ff0577ac */ /* 0x000e620008000800 */
[----:B------:R-:W1:Y:S01]  /*0040*/  S2R R3, SR_TID.X ;  /* 0x0000000000037919 */ /* 0x000e620000002100 */
[----:B------:R-:W2:Y:S05]  /*0050*/  LDCU.64 UR10, c[0x0][0x358] ;  /* 0x00006b00ff0a77ac */ /* 0x000eaa0008000a00 */
[----:B------:R-:W3:Y:S01]  /*0060*/  S2UR UR6, SR_CTAID.Y ;  /* 0x00000000000679c3 */ /* 0x000ee20000002600 */
[----:B------:R-:W4:Y:S01]  /*0070*/  LDCU.64 UR8, c[0x0][0x3b8] ;  /* 0x00007700ff0877ac */ /* 0x000f220008000a00 */
[----:B------:R-:W5:Y:S06]  /*0080*/  LDCU.64 UR12, c[0x0][0x3b8] ;  /* 0x00007700ff0c77ac */ /* 0x000f6c0008000a00 */
[----:B------:R-:W3:Y:S08]  /*0090*/  LDC R5, c[0x0][0x364] ;  /* 0x0000d900ff057b82 */ /* 0x000ef00000000800 */
[----:B------:R-:W4:Y:S01]  /*00a0*/  LDC.64 R20, c[0x0][0x3c0] ;  /* 0x0000f000ff147b82 */ /* 0x000f220000000a00 */
[----:B0-----:R-:W-:-:S04]  /*00b0*/  VIADD R0, R0, UR4 ;  /* 0x0000000400007c36 */ /* 0x001fc80008000000 */
[----:B---3--:R-:W-:-:S04]  /*00c0*/  IMAD R0, R5, UR6, R0 ;  /* 0x0000000605007c24 */ /* 0x008fc8000f8e0200 */
[----:B-1----:R-:W-:-:S05]  /*00d0*/  IMAD R0, R0, UR5, R3 ;  /* 0x0000000500007c24 */ /* 0x002fca000f8e0203 */
[----:B------:R-:W-:-:S13]  /*00e0*/  ISETP.GT.AND P0, PT, R0, 0x3c, PT ;  /* 0x0000003c0000780c */ /* 0x000fda0003f04270 */
[----:B------:R-:W0:Y:S08]  /*00f0*/  @!P0 LDC.64 R2, c[0x0][0x398] ;  /* 0x0000e600ff028b82 */ /* 0x000e300000000a00 */
[----:B------:R-:W1:Y:S01]  /*0100*/  S2UR UR6, SR_CgaCtaId ;  /* 0x00000000000679c3 */ /* 0x000e620000008800 */
[----:B------:R-:W-:Y:S01]  /*0110*/  VOTEU.ALL UP0, P0 ;  /* 0x0000000000ff7886 */ /* 0x000fe20000000000 */
[----:B------:R-:W-:-:S06]  /*0120*/  UMOV UR4, 0x400 ;  /* 0x0000040000047882 */ /* 0x000fcc0000000000 */
[----:B------:R-:W3:Y:S01]  /*0130*/  @!P0 LDC.64 R4, c[0x0][0x3a8] ;  /* 0x0000ea00ff048b82 */ /* 0x000ee20000000a00 */
[----:B0-----:R-:W-:-:S05]  /*0140*/  @!P0 IMAD.WIDE R2, R0, 0x4, R2 ;  /* 0x0000000400028825 */ /* 0x001fca00078e0202 */
[----:B--2---:R0:W2:Y:S01]  /*0150*/  @!P0 LDG.E R6, desc[UR10][R2.64] ;  /* 0x0000000a02068981 */ /* 0x0040a2000c1e1900 */
[----:B-1----:R-:W-:-:S06]  /*0160*/  @!UP0 ULEA UR5, UR6, UR4, 0x18 ;  /* 0x0000000406058291 */ /* 0x002fcc000f8ec0ff */
[C---:B------:R-:W-:Y:S01]  /*0170*/  @!P0 LEA R7, R0.reuse, UR5, 0x2 ;  /* 0x0000000500078c11 */ /* 0x040fe2000f8e10ff */
[----:B------:R-:W1:Y:S01]  /*0180*/  @!P0 S2R R10, SR_CgaCtaId ;  /* 0x00000000000a8919 */ /* 0x000e620000008800 */
[----:B---3--:R-:W-:Y:S01]  /*0190*/  @!P0 IMAD.WIDE R4, R0, 0x4, R4 ;  /* 0x0000000400048825 */ /* 0x008fe200078e0204 */
[----:B------:R-:W-:Y:S01]  /*01a0*/  @!P0 MOV R9, 0x400 ;  /* 0x0000040000098802 */ /* 0x000fe20000000f00 */
[----:B0-----:R-:W0:Y:S01]  /*01b0*/  @!P0 LDC.64 R2, c[0x0][0x3b0] ;  /* 0x0000ec00ff028b82 */ /* 0x001e220000000a00 */
[----:B--2---:R2:W-:Y:S07]  /*01c0*/  @!P0 STS [R7], R6 ;  /* 0x0000000607008388 */ /* 0x0045ee0000000800 */
[----:B------:R-:W-:Y:S06]  /*01d0*/  BAR.SYNC.DEFER_BLOCKING 0x0 ;  /* 0x0000000000007b1d */ /* 0x000fec0000010000 */
[----:B------:R3:W5:Y:S01]  /*01e0*/  @!P0 LDG.E R8, desc[UR10][R4.64] ;  /* 0x0000000a04088981 */ /* 0x000762000c1e1900 */
[----:B------:R-:W-:-:S02]  /*01f0*/  @!P0 VIADD R9, R9, 0xf4 ;  /* 0x000000f409098836 */ /* 0x000fc40000000000 */
[----:B0-----:R-:W-:-:S03]  /*0200*/  @!P0 IMAD.WIDE R2, R0, 0x4, R2 ;  /* 0x0000000400028825 */ /* 0x001fc600078e0202 */
[----:B-1----:R-:W-:Y:S01]  /*0210*/  @!P0 LEA R9, R10, R9, 0x18 ;  /* 0x000000090a098211 */ /* 0x002fe200078ec0ff */
[----:B--2---:R-:W0:Y:S01]  /*0220*/  @!P0 S2R R7, SR_CgaCtaId ;  /* 0x0000000000078919 */ /* 0x004e220000008800 */
[----:B------:R-:W-:Y:S01]  /*0230*/  @!P0 MOV R6, 0x400 ;  /* 0x0000040000068802 */ /* 0x000fe20000000f00 */
[----:B---3--:R-:W1:Y:S02]  /*0240*/  @!P0 LDC.64 R4, c[0x0][0x3a0] ;  /* 0x0000e800ff048b82 */ /* 0x008e640000000a00 */
[----:B------:R-:W-:-:S05]  /*0250*/  @!P0 IMAD R9, R0, 0x4, R9 ;  /* 0x0000000400098824 */ /* 0x000fca00078e0209 */
[----:B-----5:R2:W-:Y:S01]  /*0260*/  @!P0 STS [R9], R8 ;  /* 0x0000000809008388 */ /* 0x0205e20000000800 */
[----:B------:R-:W-:Y:S06]  /*0270*/  BAR.SYNC.DEFER_BLOCKING 0x0 ;  /* 0x0000000000007b1d */ /* 0x000fec0000010000 */
[----:B------:R-:W3:Y:S01]  /*0280*/  @!P0 LDG.E R2, desc[UR10][R2.64] ;  /* 0x0000000a02028981 */ /* 0x000ee2000c1e1900 */
[----:B------:R-:W-:Y:S02]  /*0290*/  @!P0 VIADD R6, R6, 0x1e8 ;  /* 0x000001e806068836 */ /* 0x000fe40000000000 */
[----:B-1----:R-:W-:-:S03]  /*02a0*/  @!P0 IMAD.WIDE R4, R0, 0x4, R4 ;  /* 0x0000000400048825 */ /* 0x002fc600078e0204 */
[----:B0-----:R-:W-:-:S05]  /*02b0*/  @!P0 LEA R7, R7, R6, 0x18 ;  /* 0x0000000607078211 */ /* 0x001fca00078ec0ff */
[C---:B------:R-:W-:Y:S01]  /*02c0*/  @!P0 IMAD R7, R0.reuse, 0x4, R7 ;  /* 0x0000000400078824 */ /* 0x040fe200078e0207 */
[----:B------:R-:W0:Y:S04]  /*02d0*/  @!P0 S2R R6, SR_CgaCtaId ;  /* 0x0000000000068919 */ /* 0x000e280000008800 */
[----:B---3--:R-:W-:Y:S01]  /*02e0*/  @!P0 STS [R7], R2 ;  /* 0x0000000207008388 */ /* 0x008fe20000000800 */
[----:B------:R-:W-:Y:S06]  /*02f0*/  BAR.SYNC.DEFER_BLOCKING 0x0 ;  /* 0x0000000000007b1d */ /* 0x000fec0000010000 */
[----:B------:R-:W3:Y:S01]  /*0300*/  @!P0 LDG.E R4, desc[UR10][R4.64] ;  /* 0x0000000a04048981 */ /* 0x000ee2000c1e1900 */
[----:B------:R-:W-:Y:S01]  /*0310*/  @!P0 MOV R3, 0x400 ;  /* 0x0000040000038802 */ /* 0x000fe20000000f00 */
[----:B----4-:R-:W-:-:S04]  /*0320*/  IMAD.WIDE R12, R0, 0x4, R20 ;  /* 0x00000004000c7825 */ /* 0x010fc800078e0214 */
[----:B------:R-:W-:-:S05]  /*0330*/  @!P0 VIADD R3, R3, 0x2dc ;  /* 0x000002dc03038836 */ /* 0x000fca0000000000 */
[----:B0-----:R-:W-:-:S05]  /*0340*/  @!P0 LEA R3, R6, R3, 0x18 ;  /* 0x0000000306038211 */ /* 0x001fca00078ec0ff */
[C---:B------:R-:W-:Y:S02]  /*0350*/  @!P0 IMAD R11, R0.reuse, 0x4, R3 ;  /* 0x00000004000b8824 */ /* 0x040fe400078e0203 */
[----:B------:R-:W-:-:S04]  /*0360*/  VIADD R10, R0, 0xf4 ;  /* 0x000000f4000a7836 */ /* 0x000fc80000000000 */
[--C-:B------:R-:W-:Y:S01]  /*0370*/  IMAD.WIDE R14, R10, 0x4, R20.reuse ;  /* 0x000000040a0e7825 */ /* 0x100fe200078e0214 */
[----:B---3--:R0:W-:Y:S01]  /*0380*/  @!P0 STS [R11], R4 ;  /* 0x000000040b008388 */ /* 0x0081e20000000800 */
[----:B------:R-:W-:Y:S06]  /*0390*/  BAR.SYNC.DEFER_BLOCKING 0x0 ;  /* 0x0000000000007b1d */ /* 0x000fec0000010000 */
[----:B--2---:R-:W2:Y:S04]  /*03a0*/  LDG.E R9, desc[UR10][R12.64+0xf4] ;  /* 0x0000f40a0c097981 */ /* 0x004ea8000c1e1900 */
[----:B------:R-:W3:Y:S04]  /*03b0*/  LDG.E R19, desc[UR10][R12.64+0x2dc] ;  /* 0x0002dc0a0c137981 */ /* 0x000ee8000c1e1900 */
[----:B------:R-:W4:Y:S04]  /*03c0*/  LDG.E R3, desc[UR10][R14.64] ;  /* 0x0000000a0e037981 */ /* 0x000f28000c1e1900 */
[----:B------:R-:W5:Y:S01]  /*03d0*/  LDG.E R25, desc[UR10][R12.64+0x1e8] ;  /* 0x0001e80a0c197981 */ /* 0x000f62000c1e1900 */
[C---:B0-----:R-:W-:Y:S01]  /*03e0*/  VIADD R11, R0.reuse, 0x2dc ;  /* 0x000002dc000b7836 */ /* 0x041fe20000000000 */
[----:B------:R-:W-:Y:S01]  /*03f0*/  UIADD3 UR5, UPT, UPT, UR4, 0x3d0, URZ ;  /* 0x000003d004057890 */ /* 0x000fe2000fffe0ff */
[----:B------:R-:W-:Y:S01]  /*0400*/  VIADD R6, R0, 0x1e8 ;  /* 0x000001e800067836 */ /* 0x000fe20000000000 */
[----:B------:R0:W5:Y:S02]  /*0410*/  LDG.E R35, desc[UR10][R12.64] ;  /* 0x0000000a0c237981 */ /* 0x000164000c1e1900 */
[----:B------:R-:W-:Y:S01]  /*0420*/  ULEA UR5, UR6, UR5, 0x18 ;  /* 0x0000000506057291 */ /* 0x000fe2000f8ec0ff */
[--C-:B------:R-:W-:Y:S01]  /*0430*/  IMAD.WIDE R32, R6, 0x4, R20.reuse ;  /* 0x0000000406207825 */ /* 0x100fe200078e0214 */
[----:B------:R-:W5:Y:S03]  /*0440*/  LDG.E R7, desc[UR10][R14.64+0xf4] ;  /* 0x0000f40a0e077981 */ /* 0x000f66000c1e1900 */
[----:B------:R-:W-:Y:S01]  /*0450*/  VIADD R2, R0, 0x3d0 ;  /* 0x000003d000027836 */ /* 0x000fe20000000000 */
[----:B------:R-:W5:Y:S01]  /*0460*/  LDG.E R31, desc[UR10][R14.64+0x1e8] ;  /* 0x0001e80a0e1f7981 */ /* 0x000f62000c1e1900 */
[----:B0-----:R-:W-:-:S03]  /*0470*/  IMAD.WIDE R12, R11, 0x4, R20 ;  /* 0x000000040b0c7825 */ /* 0x001fc600078e0214 */
[----:B------:R0:W5:Y:S01]  /*0480*/  LDG.E R28, desc[UR10][R14.64+0x2dc] ;  /* 0x0002dc0a0e1c7981 */ /* 0x000162000c1e1900 */
[----:B------:R-:W-:-:S03]  /*0490*/  VIADD R8, R0, 0x4c4 ;  /* 0x000004c400087836 */ /* 0x000fc60000000000 */
[----:B------:R-:W5:Y:S01]  /*04a0*/  LDG.E R24, desc[UR10][R12.64] ;  /* 0x0000000a0c187981 */ /* 0x000f62000c1e1900 */
[----:B------:R-:W-:-:S03]  /*04b0*/  IMAD.WIDE R22, R2, 0x4, R20 ;  /* 0x0000000402167825 */ /* 0x000fc600078e0214 */
[----:B------:R-:W5:Y:S01]  /*04c0*/  LDG.E R26, desc[UR10][R12.64+0xf4] ;  /* 0x0000f40a0c1a7981 */ /* 0x000f62000c1e1900 */
[----:B0-----:R-:W-:-:S03]  /*04d0*/  IMAD.WIDE R14, R8, 0x4, R20 ;  /* 0x00000004080e7825 */ /* 0x001fc600078e0214 */
[----:B------:R-:W5:Y:S04]  /*04e0*/  LDG.E R18, desc[UR10][R12.64+0x1e8] ;  /* 0x0001e80a0c127981 */ /* 0x000f68000c1e1900 */
[----:B------:R0:W5:Y:S04]  /*04f0*/  LDG.E R37, desc[UR10][R12.64+0x2dc] ;  /* 0x0002dc0a0c257981 */ /* 0x000168000c1e1900 */
[----:B------:R-:W5:Y:S04]  /*0500*/  LDG.E R4, desc[UR10][R32.64+0x2dc] ;  /* 0x0002dc0a20047981 */ /* 0x000f68000c1e1900 */
[----:B------:R-:W5:Y:S01]  /*0510*/  LDG.E R30, desc[UR10][R32.64] ;  /* 0x0000000a201e7981 */ /* 0x000f62000c1e1900 */
[----:B0-----:R-:W-:-:S03]  /*0520*/  LEA R13, R0, UR5, 0x2 ;  /* 0x00000005000d7c11 */ /* 0x001fc6000f8e10ff */
[----:B------:R-:W5:Y:S04]  /*0530*/  LDG.E R5, desc[UR10][R22.64] ;  /* 0x0000000a16057981 */ /* 0x000f68000c1e1900 */
[----:B------:R-:W5:Y:S04]  /*0540*/  LDG.E R12, desc[UR10][R14.64+0xf4] ;  /* 0x0000f40a0e0c7981 */ /* 0x000f68000c1e1900 */
[----:B------:R-:W5:Y:S04]  /*0550*/  LDG.E R16, desc[UR10][R32.64+0xf4] ;  /* 0x0000f40a20107981 */ /* 0x000f68000c1e1900 */
[----:B------:R-:W5:Y:S04]  /*0560*/  LDG.E R36, desc[UR10][R32.64+0x1e8] ;  /* 0x0001e80a20247981 */ /* 0x000f68000c1e1900 */
[----:B------:R-:W5:Y:S04]  /*0570*/  LDG.E R34, desc[UR10][R22.64+0xf4] ;  /* 0x0000f40a16227981 */ /* 0x000f68000c1e1900 */
[----:B------:R-:W5:Y:S04]  /*0580*/  LDG.E R17, desc[UR10][R22.64+0x1e8] ;  /* 0x0001e80a16117981 */ /* 0x000f68000c1e1900 */
[----:B------:R0:W5:Y:S04]  /*0590*/  LDG.E R32, desc[UR10][R22.64+0x2dc] ;  /* 0x0002dc0a16207981 */ /* 0x000168000c1e1900 */
[----:B------:R-:W5:Y:S04]  /*05a0*/  LDG.E R33, desc[UR10][R14.64] ;  /* 0x0000000a0e217981 */ /* 0x000f68000c1e1900 */
[----:B------:R-:W5:Y:S04]  /*05b0*/  LDG.E R27, desc[UR10][R14.64+0x1e8] ;  /* 0x0001e80a0e1b7981 */ /* 0x000f68000c1e1900 */
[----:B------:R-:W5:Y:S04]  /*05c0*/  LDG.E R29, desc[UR10][R14.64+0x2dc] ;  /* 0x0002dc0a0e1d7981 */ /* 0x000f68000c1e1900 */
[----:B--2---:R1:W-:Y:S02]  /*05d0*/  STS [R13+0xf4], R9 ;  /* 0x0000f4090d007388 */ /* 0x0043e40000000800 */
[----:B-1----:R-:W-:-:S04]  /*05e0*/  VIADD R9, R0, 0x5b8 ;  /* 0x000005b800097836 */ /* 0x002fc80000000000 */
[----:B0-----:R-:W-:Y:S01]  /*05f0*/  IMAD.WIDE R22, R9, 0x4, R20 ;  /* 0x0000000409167825 */ /* 0x001fe200078e0214 */
[----:B---3--:R0:W-:Y:S04]  /*0600*/  STS [R13+0x2dc], R19 ;  /* 0x0002dc130d007388 */ /* 0x0081e80000000800 */
[----:B----4-:R1:W-:Y:S04]  /*0610*/  STS [R13+0x3d0], R3 ;  /* 0x0003d0030d007388 */ /* 0x0103e80000000800 */
[----:B0-----:R-:W2:Y:S04]  /*0620*/  LDG.E R19, desc[UR10][R22.64] ;  /* 0x0000000a16137981 */ /* 0x001ea8000c1e1900 */
[----:B-1----:R-:W3:Y:S04]  /*0630*/  LDG.E R3, desc[UR10][R22.64+0x1e8] ;  /* 0x0001e80a16037981 */ /* 0x002ee8000c1e1900 */
[----:B-----5:R0:W-:Y:S04]  /*0640*/  STS [R13+0x1e8], R25 ;  /* 0x0001e8190d007388 */ /* 0x0201e80000000800 */
[----:B0-----:R-:W4:Y:S04]  /*0650*/  LDG.E R25, desc[UR10][R22.64+0x2dc] ;  /* 0x0002dc0a16197981 */ /* 0x001f28000c1e1900 */
[----:B------:R0:W-:Y:S04]  /*0660*/  STS [R13+0x4c4], R7 ;  /* 0x0004c4070d007388 */ /* 0x0001e80000000800 */
[----:B------:R1:W-:Y:S04]  /*0670*/  STS [R13+0xa7c], R4 ;  /* 0x000a7c040d007388 */ /* 0x0003e80000000800 */
[----:B------:R5:W-:Y:S01]  /*0680*/  STS [R13], R35 ;  /* 0x000000230d007388 */ /* 0x000be20000000800 */
[----:B0-----:R-:W-:-:S02]  /*0690*/  VIADD R7, R0, 0x6ac ;  /* 0x000006ac00077836 */ /* 0x001fc40000000000 */
[----:B-1----:R-:W-:Y:S01]  /*06a0*/  VIADD R4, R0, 0x7a0 ;  /* 0x000007a000047836 */ /* 0x002fe20000000000 */
[----:B------:R-:W-:Y:S04]  /*06b0*/  STS [R13+0x5b8], R31 ;  /* 0x0005b81f0d007388 */ /* 0x000fe80000000800 */
[----:B-----5:R0:W5:Y:S04]  /*06c0*/  LDG.E R35, desc[UR10][R22.64+0xf4] ;  /* 0x0000f40a16237981 */ /* 0x020168000c1e1900 */
[----:B------:R1:W-:Y:S04]  /*06d0*/  STS [R13+0x7a0], R30 ;  /* 0x0007a01e0d007388 */ /* 0x0003e80000000800 */
[----:B------:R1:W-:Y:S01]  /*06e0*/  STS [R13+0xf40], R5 ;  /* 0x000f40050d007388 */ /* 0x0003e20000000800 */
[----:B0-----:R-:W-:-:S03]  /*06f0*/  IMAD.WIDE R22, R4, 0x4, R20 ;  /* 0x0000000404167825 */ /* 0x001fc600078e0214 */
[----:B------:R0:W-:Y:S01]  /*0700*/  STS [R13+0x1404], R12 ;  /* 0x0014040c0d007388 */ /* 0x0001e20000000800 */
[----:B-1----:R-:W-:-:S03]  /*0710*/  IMAD.WIDE R30, R7, 0x4, R20 ;  /* 0x00000004071e7825 */ /* 0x002fc600078e0214 */
[----:B------:R-:W-:Y:S01]  /*0720*/  STS [R13+0x6ac], R28 ;  /* 0x0006ac1c0d007388 */ /* 0x000fe20000000800 */
[----:B------:R-:W-:-:S03]  /*0730*/  VIADD R5, R0, 0x894 ;  /* 0x0000089400057836 */ /* 0x000fc60000000000 */
[----:B------:R1:W-:Y:S01]  /*0740*/  STS [R13+0x894], R16 ;  /* 0x000894100d007388 */ /* 0x0003e20000000800 */
[----:B0-----:R-:W-:-:S03]  /*0750*/  VIADD R12, R0, 0x988 ;  /* 0x00000988000c7836 */ /* 0x001fc60000000000 */
[----:B------:R-:W-:Y:S04]  /*0760*/  STS [R13+0x988], R36 ;  /* 0x000988240d007388 */ /* 0x000fe80000000800 */
[----:B------:R0:W-:Y:S04]  /*0770*/  STS [R13+0xb70], R24 ;  /* 0x000b70180d007388 */ /* 0x0001e80000000800 */
[----:B------:R0:W-:Y:S04]  /*0780*/  STS [R13+0xc64], R26 ;  /* 0x000c641a0d007388 */ /* 0x0001e80000000800 */
[----:B------:R0:W-:Y:S04]  /*0790*/  STS [R13+0xd58], R18 ;  /* 0x000d58120d007388 */ /* 0x0001e80000000800 */
[----:B-1----:R-:W5:Y:S04]  /*07a0*/  LDG.E R16, desc[UR10][R30.64] ;  /* 0x0000000a1e107981 */ /* 0x002f68000c1e1900 */
[----:B------:R-:W5:Y:S04]  /*07b0*/  LDG.E R14, desc[UR10][R30.64+0xf4] ;  /* 0x0000f40a1e0e7981 */ /* 0x000f68000c1e1900 */
[----:B------:R-:W5:Y:S04]  /*07c0*/  LDG.E R28, desc[UR10][R30.64+0x1e8] ;  /* 0x0001e80a1e1c7981 */ /* 0x000f68000c1e1900 */
[----:B------:R1:W5:Y:S04]  /*07d0*/  LDG.E R15, desc[UR10][R30.64+0x2dc] ;  /* 0x0002dc0a1e0f7981 */ /* 0x000368000c1e1900 */
[----:B0-----:R-:W5:Y:S04]  /*07e0*/  LDG.E R24, desc[UR10][R22.64] ;  /* 0x0000000a16187981 */ /* 0x001f68000c1e1900 */
[----:B------:R-:W5:Y:S01]  /*07f0*/  LDG.E R26, desc[UR10][R22.64+0xf4] ;  /* 0x0000f40a161a7981 */ /* 0x000f62000c1e1900 */
[----:B-1----:R-:W-:-:S03]  /*0800*/  IMAD.WIDE R30, R5, 0x4, R20 ;  /* 0x00000004051e7825 */ /* 0x002fc600078e0214 */
[----:B------:R-:W5:Y:S04]  /*0810*/  LDG.E R18, desc[UR10][R22.64+0x1e8] ;  /* 0x0001e80a16127981 */ /* 0x000f68000c1e1900 */
[----:B------:R0:W5:Y:S04]  /*0820*/  LDG.E R36, desc[UR10][R22.64+0x2dc] ;  /* 0x0002dc0a16247981 */ /* 0x000168000c1e1900 */
[----:B------:R1:W-:Y:S01]  /*0830*/  STS [R13+0x1128], R17 ;  /* 0x001128110d007388 */ /* 0x0003e20000000800 */
[----:B0-----:R-:W-:-:S03]  /*0840*/  IMAD.WIDE R22, R12, 0x4, R20 ;  /* 0x000000040c167825 */ /* 0x001fc600078e0214 */
[----:B------:R0:W-:Y:S04]  /*0850*/  STS [R13+0x1310], R33 ;  /* 0x001310210d007388 */ /* 0x0001e80000000800 */
[----:B-1----:R-:W5:Y:S04]  /*0860*/  LDG.E R17, desc[UR10][R30.64] ;  /* 0x0000000a1e117981 */ /* 0x002f68000c1e1900 */
[----:B------:R1:W-:Y:S04]  /*0870*/  STS [R13+0xe4c], R37 ;  /* 0x000e4c250d007388 */ /* 0x0003e80000000800 */
[----:B0-----:R-:W5:Y:S04]  /*0880*/  LDG.E R33, desc[UR10][R22.64] ;  /* 0x0000000a16217981 */ /* 0x001f68000c1e1900 */
[----:B------:R0:W-:Y:S04]  /*0890*/  STS [R13+0x1034], R34 ;  /* 0x001034220d007388 */ /* 0x0001e80000000800 */
[----:B------:R0:W-:Y:S04]  /*08a0*/  STS [R13+0x121c], R32 ;  /* 0x00121c200d007388 */ /* 0x0001e80000000800 */
[----:B-1----:R-:W5:Y:S04]  /*08b0*/  LDG.E R37, desc[UR10][R30.64+0x1e8] ;  /* 0x0001e80a1e257981 */ /* 0x002f68000c1e1900 */
[----:B0-----:R-:W5:Y:S04]  /*08c0*/  LDG.E R34, desc[UR10][R30.64+0xf4] ;  /* 0x0000f40a1e227981 */ /* 0x001f68000c1e1900 */
[----:B------:R0:W5:Y:S04]  /*08d0*/  LDG.E R32, desc[UR10][R30.64+0x2dc] ;  /* 0x0002dc0a1e207981 */ /* 0x000168000c1e1900 */
[----:B------:R1:W-:Y:S04]  /*08e0*/  STS [R13+0x14f8], R27 ;  /* 0x0014f81b0d007388 */ /* 0x0003e80000000800 */
[----:B------:R0:W-:Y:S04]  /*08f0*/  STS [R13+0x15ec], R29 ;  /* 0x0015ec1d0d007388 */ /* 0x0001e80000000800 */
[----:B-1----:R-:W5:Y:S04]  /*0900*/  LDG.E R27, desc[UR10][R22.64+0x1e8] ;  /* 0x0001e80a161b7981 */ /* 0x002f68000c1e1900 */
[----:B0-----:R-:W5:Y:S04]  /*0910*/  LDG.E R29, desc[UR10][R22.64+0x2dc] ;  /* 0x0002dc0a161d7981 */ /* 0x001f68000c1e1900 */
[----:B--2---:R0:W-:Y:S04]  /*0920*/  STS [R13+0x16e0], R19 ;  /* 0x0016e0130d007388 */ /* 0x0041e80000000800 */
[----:B---3--:R1:W-:Y:S04]  /*0930*/  STS [R13+0x18c8], R3 ;  /* 0x0018c8030d007388 */ /* 0x0083e80000000800 */
[----:B0-----:R0:W2:Y:S01]  /*0940*/  LDG.E R19, desc[UR10][R22.64+0xf4] ;  /* 0x0000f40a16137981 */ /* 0x0010a2000c1e1900 */
[----:B-1----:R-:W-:-:S04]  /*0950*/  VIADD R3, R0, 0xa7c ;  /* 0x00000a7c00037836 */ /* 0x002fc80000000000 */
[----:B------:R-:W-:Y:S01]  /*0960*/  IMAD.WIDE R30, R3, 0x4, R20 ;  /* 0x00000004031e7825 */ /* 0x000fe200078e0214 */
[----:B----4-:R1:W-:Y:S04]  /*0970*/  STS [R13+0x19bc], R25 ;  /* 0x0019bc190d007388 */ /* 0x0103e80000000800 */
[----:B-1----:R-:W3:Y:S04]  /*0980*/  LDG.E R25, desc[UR10][R30.64] ;  /* 0x0000000a1e197981 */ /* 0x002ee8000c1e1900 */
[----:B-----5:R1:W-:Y:S04]  /*0990*/  STS [R13+0x17d4], R35 ;  /* 0x0017d4230d007388 */ /* 0x0203e80000000800 */
[----:B-1----:R-:W4:Y:S04]  /*09a0*/  LDG.E R35, desc[UR10][R30.64+0xf4] ;  /* 0x0000f40a1e237981 */ /* 0x002f28000c1e1900 */
[----:B------:R1:W-:Y:S02]  /*09b0*/  STS [R13+0x1d8c], R15 ;  /* 0x001d8c0f0d007388 */ /* 0x0003e40000000800 */
[----:B-1----:R-:W-:-:S04]  /*09c0*/  VIADD R15, R0, 0xb70 ;  /* 0x00000b70000f7836 */ /* 0x002fc80000000000 */
[----:B0-----:R-:W-:Y:S01]  /*09d0*/  IMAD.WIDE R22, R15, 0x4, R20 ;  /* 0x000000040f167825 */ /* 0x001fe200078e0214 */
[----:B------:R-:W-:Y:S04]  /*09e0*/  STS [R13+0x1c98], R28 ;  /* 0x001c981c0d007388 */ /* 0x000fe80000000800 */
[----:B------:R0:W-:Y:S04]  /*09f0*/  STS [R13+0x1e80], R24 ;  /* 0x001e80180d007388 */ /* 0x0001e80000000800 */
[----:B------:R-:W-:Y:S04]  /*0a00*/  STS [R13+0x1f74], R26 ;  /* 0x001f741a0d007388 */ /* 0x000fe80000000800 */
[----:B------:R-:W-:Y:S04]  /*0a10*/  STS [R13+0x2068], R18 ;  /* 0x002068120d007388 */ /* 0x000fe80000000800 */
[----:B------:R1:W-:Y:S04]  /*0a20*/  STS [R13+0x2250], R17 ;  /* 0x002250110d007388 */ /* 0x0003e80000000800 */
[----:B0-----:R-:W5:Y:S04]  /*0a30*/  LDG.E R24, desc[UR10][R22.64+0xf4] ;  /* 0x0000f40a16187981 */ /* 0x001f68000c1e1900 */
[----:B------:R0:W-:Y:S01]  /*0a40*/  STS [R13+0x2620], R33 ;  /* 0x002620210d007388 */ /* 0x0001e20000000800 */
[----:B-1----:R-:W-:-:S03]  /*0a50*/  VIADD R17, R0, 0xc64 ;  /* 0x00000c6400117836 */ /* 0x002fc60000000000 */
[----:B------:R-:W5:Y:S04]  /*0a60*/  LDG.E R18, desc[UR10][R22.64] ;  /* 0x0000000a16127981 */ /* 0x000f68000c1e1900 */
[----:B------:R-:W5:Y:S01]  /*0a70*/  LDG.E R26, desc[UR10][R22.64+0x1e8] ;  /* 0x0001e80a161a7981 */ /* 0x000f62000c1e1900 */
[----:B0-----:R-:W-:-:S03]  /*0a80*/  VIADD R33, R0, 0xe4c ;  /* 0x00000e4c00217836 */ /* 0x001fc60000000000 */
[----:B------:R0:W5:Y:S04]  /*0a90*/  LDG.E R28, desc[UR10][R22.64+0x2dc] ;  /* 0x0002dc0a161c7981 */ /* 0x000168000c1e1900 */
[----:B------:R-:W-:Y:S04]  /*0aa0*/  STS [R13+0x215c], R36 ;  /* 0x00215c240d007388 */ /* 0x000fe80000000800 */
[----:B------:R1:W-:Y:S04]  /*0ab0*/  STS [R13+0x2438], R37 ;  /* 0x002438250d007388 */ /* 0x0003e80000000800 */
[----:B------:R0:W-:Y:S01]  /*0ac0*/  STS [R13+0x1ab0], R16 ;  /* 0x001ab0100d007388 */ /* 0x0001e20000000800 */
[----:B-1----:R-:W-:-:S03]  /*0ad0*/  IMAD.WIDE R36, R17, 0x4, R20 ;  /* 0x0000000411247825 */ /* 0x002fc600078e0214 */
[----:B------:R1:W-:Y:S04]  /*0ae0*/  STS [R13+0x1ba4], R14 ;  /* 0x001ba40e0d007388 */ /* 0x0003e80000000800 */
[----:B0-----:R-:W5:Y:S04]  /*0af0*/  LDG.E R16, desc[UR10][R30.64+0x2dc] ;  /* 0x0002dc0a1e107981 */ /* 0x001f68000c1e1900 */
[----:B------:R0:W-:Y:S04]  /*0b00*/  STS [R13+0x2344], R34 ;  /* 0x002344220d007388 */ /* 0x0001e80000000800 */
[----:B-1----:R-:W5:Y:S04]  /*0b10*/  LDG.E R14, desc[UR10][R30.64+0x1e8] ;  /* 0x0001e80a1e0e7981 */ /* 0x002f68000c1e1900 */
[----:B------:R1:W-:Y:S04]  /*0b20*/  STS [R13+0x252c], R32 ;  /* 0x00252c200d007388 */ /* 0x0003e80000000800 */
[----:B0-----:R-:W5:Y:S04]  /*0b30*/  LDG.E R34, desc[UR10][R36.64+0x1e8] ;  /* 0x0001e80a24227981 */ /* 0x001f68000c1e1900 */
[----:B------:R-:W5:Y:S04]  /*0b40*/  LDG.E R30, desc[UR10][R36.64] ;  /* 0x0000000a241e7981 */ /* 0x000f68000c1e1900 */
[----:B-1----:R-:W5:Y:S04]  /*0b50*/  LDG.E R32, desc[UR10][R36.64+0xf4] ;  /* 0x0000f40a24207981 */ /* 0x002f68000c1e1900 */
[----:B------:R-:W-:Y:S04]  /*0b60*/  STS [R13+0x2808], R27 ;  /* 0x0028081b0d007388 */ /* 0x000fe80000000800 */
[----:B------:R-:W-:Y:S04]  /*0b70*/  STS [R13+0x28fc], R29 ;  /* 0x0028fc1d0d007388 */ /* 0x000fe80000000800 */
[----:B------:R-:W5:Y:S04]  /*0b80*/  LDG.E R36, desc[UR10][R36.64+0x2dc] ;  /* 0x0002dc0a24247981 */ /* 0x000f68000c1e1900 */
[----:B--2---:R0:W-:Y:S02]  /*0b90*/  STS [R13+0x2714], R19 ;  /* 0x002714130d007388 */ /* 0x0041e40000000800 */
[----:B0-----:R-:W-:-:S04]  /*0ba0*/  VIADD R19, R0, 0xd58 ;  /* 0x00000d5800137836 */ /* 0x001fc80000000000 */
[----:B------:R-:W-:-:S04]  /*0bb0*/  IMAD.WIDE R22, R19, 0x4, R20 ;  /* 0x0000000413167825 */ /* 0x000fc800078e0214 */
[----:B------:R-:W-:Y:S01]  /*0bc0*/  IMAD.WIDE R20, R33, 0x4, R20 ;  /* 0x0000000421147825 */ /* 0x000fe200078e0214 */
[----:B---3--:R0:W-:Y:S04]  /*0bd0*/  STS [R13+0x29f0], R25 ;  /* 0x0029f0190d007388 */ /* 0x0081e80000000800 */
[----:B------:R-:W2:Y:S04]  /*0be0*/  LDG.E R27, desc[UR10][R22.64+0xf4] ;  /* 0x0000f40a161b7981 */ /* 0x000ea8000c1e1900 */
[----:B------:R-:W3:Y:S04]  /*0bf0*/  LDG.E R29, desc[UR10][R22.64+0x1e8] ;  /* 0x0001e80a161d7981 */ /* 0x000ee8000c1e1900 */
[----:B0-----:R-:W3:Y:S04]  /*0c00*/  LDG.E R25, desc[UR10][R22.64] ;  /* 0x0000000a16197981 */ /* 0x001ee8000c1e1900 */
[----:B------:R0:W3:Y:S04]  /*0c10*/  LDG.E R31, desc[UR10][R22.64+0x2dc] ;  /* 0x0002dc0a161f7981 */ /* 0x0000e8000c1e1900 */
[----:B------:R-:W3:Y:S01]  /*0c20*/  LDG.E R21, desc[UR10][R20.64] ;  /* 0x0000000a14157981 */ /* 0x000ee2000c1e1900 */
[----:B0-----:R-:W0:Y:S03]  /*0c30*/  LDC.64 R22, c[0x0][0x3c8] ;  /* 0x0000f200ff167b82 */ /* 0x001e260000000a00 */
[----:B----4-:R-:W-:Y:S04]  /*0c40*/  STS [R13+0x2ae4], R35 ;  /* 0x002ae4230d007388 */ /* 0x010fe80000000800 */
[----:B-----5:R-:W-:Y:S04]  /*0c50*/  STS [R13+0x2eb4], R24 ;  /* 0x002eb4180d007388 */ /* 0x020fe80000000800 */
[----:B------:R-:W-:Y:S04]  /*0c60*/  STS [R13+0x2dc0], R18 ;  /* 0x002dc0120d007388 */ /* 0x000fe80000000800 */
[----:B------:R-:W-:Y:S04]  /*0c70*/  STS [R13+0x2fa8], R26 ;  /* 0x002fa81a0d007388 */ /* 0x000fe80000000800 */
[----:B------:R-:W-:Y:S04]  /*0c80*/  STS [R13+0x309c], R28 ;  /* 0x00309c1c0d007388 */ /* 0x000fe80000000800 */
[----:B------:R-:W-:Y:S04]  /*0c90*/  STS [R13+0x2ccc], R16 ;  /* 0x002ccc100d007388 */ /* 0x000fe80000000800 */
[----:B------:R-:W-:Y:S04]  /*0ca0*/  STS [R13+0x2bd8], R14 ;  /* 0x002bd80e0d007388 */ /* 0x000fe80000000800 */
[----:B------:R-:W-:Y:S04]  /*0cb0*/  STS [R13+0x3378], R34 ;  /* 0x003378220d007388 */ /* 0x000fe80000000800 */
[----:B------:R-:W-:Y:S04]  /*0cc0*/  STS [R13+0x3190], R30 ;  /* 0x0031901e0d007388 */ /* 0x000fe80000000800 */
[----:B------:R-:W-:Y:S04]  /*0cd0*/  STS [R13+0x3284], R32 ;  /* 0x003284200d007388 */ /* 0x000fe80000000800 */
[----:B------:R0:W-:Y:S02]  /*0ce0*/  STS [R13+0x346c], R36 ;  /* 0x00346c240d007388 */ /* 0x0001e40000000800 */
[----:B0-----:R-:W-:-:S02]  /*0cf0*/  IMAD.WIDE R36, R0, 0x4, R22 ;  /* 0x0000000400247825 */ /* 0x001fc400078e0216 */
[----:B--2---:R0:W-:Y:S04]  /*0d00*/  STS [R13+0x3654], R27 ;  /* 0x0036541b0d007388 */ /* 0x0041e80000000800 */
[----:B---3--:R-:W-:Y:S04]  /*0d10*/  STS [R13+0x3748], R29 ;  /* 0x0037481d0d007388 */ /* 0x008fe80000000800 */
[----:B------:R1:W-:Y:S04]  /*0d20*/  STS [R13+0x3560], R25 ;  /* 0x003560190d007388 */ /* 0x0003e80000000800 */
[----:B------:R-:W-:Y:S04]  /*0d30*/  STS [R13+0x383c], R31 ;  /* 0x00383c1f0d007388 */ /* 0x000fe80000000800 */
[----:B------:R2:W-:Y:S01]  /*0d40*/  STS [R13+0x3930], R21 ;  /* 0x003930150d007388 */ /* 0x0005e20000000800 */
[----:B------:R-:W-:Y:S06]  /*0d50*/  BAR.SYNC.DEFER_BLOCKING 0x0 ;  /* 0x0000000000007b1d */ /* 0x000fec0000010000 */
[----:B------:R-:W3:Y:S01]  /*0d60*/  LDG.E R20, desc[UR10][R36.64+0x1e8] ;  /* 0x0001e80a24147981 */ /* 0x000ee2000c1e1900 */
[----:B0-----:R-:W-:-:S03]  /*0d70*/  IMAD.WIDE R26, R10, 0x4, R22 ;  /* 0x000000040a1a7825 */ /* 0x001fc600078e0216 */
[----:B------:R-:W4:Y:S01]  /*0d80*/  LDG.E R14, desc[UR10][R36.64] ;  /* 0x0000000a240e7981 */ /* 0x000f22000c1e1900 */
[----:B-1----:R-:W-:-:S03]  /*0d90*/  IMAD.WIDE R24, R6, 0x4, R22 ;  /* 0x0000000406187825 */ /* 0x002fc600078e0216 */
[----:B------:R-:W5:Y:S04]  /*0da0*/  LDG.E R30, desc[UR10][R36.64+0xf4] ;  /* 0x0000f40a241e7981 */ /* 0x000f68000c1e1900 */
[----:B------:R-:W5:Y:S04]  /*0db0*/  LDG.E R34, desc[UR10][R26.64+0xf4] ;  /* 0x0000f40a1a227981 */ /* 0x000f68000c1e1900 */
[----:B------:R-:W5:Y:S04]  /*0dc0*/  LDG.E R32, desc[UR10][R26.64+0x2dc] ;  /* 0x0002dc0a1a207981 */ /* 0x000f68000c1e1900 */
[----:B------:R-:W5:Y:S04]  /*0dd0*/  LDG.E R18, desc[UR10][R36.64+0x2dc] ;  /* 0x0002dc0a24127981 */ /* 0x000f68000c1e1900 */
[----:B------:R-:W5:Y:S04]  /*0de0*/  LDG.E R16, desc[UR10][R26.64] ;  /* 0x0000000a1a107981 */ /* 0x000f68000c1e1900 */
[----:B------:R-:W5:Y:S04]  /*0df0*/  LDG.E R35, desc[UR10][R24.64] ;  /* 0x0000000a18237981 */ /* 0x000f68000c1e1900 */
[----:B------:R0:W5:Y:S04]  /*0e00*/  LDG.E R37, desc[UR10][R26.64+0x1e8] ;  /* 0x0001e80a1a257981 */ /* 0x000168000c1e1900 */
[----:B--2---:R-:W2:Y:S04]  /*0e10*/  LDG.E R21, desc[UR10][R24.64+0xf4] ;  /* 0x0000f40a18157981 */ /* 0x004ea8000c1e1900 */
[----:B------:R-:W2:Y:S01]  /*0e20*/  LDG.E R31, desc[UR10][R24.64+0x1e8] ;  /* 0x0001e80a181f7981 */ /* 0x000ea2000c1e1900 */
[----:B0-----:R-:W-:-:S03]  /*0e30*/  IMAD.WIDE R26, R11, 0x4, R22 ;  /* 0x000000040b1a7825 */ /* 0x001fc600078e0216 */
[----:B------:R0:W2:Y:S04]  /*0e40*/  LDG.E R29, desc[UR10][R24.64+0x2dc] ;  /* 0x0002dc0a181d7981 */ /* 0x0000a8000c1e1900 */
[----:B------:R-:W2:Y:S04]  /*0e50*/  LDG.E R13, desc[UR10][R26.64+0x1e8] ;  /* 0x0001e80a1a0d7981 */ /* 0x000ea8000c1e1900 */
[----:B------:R-:W2:Y:S01]  /*0e60*/  LDG.E R28, desc[UR10][R26.64] ;  /* 0x0000000a1a1c7981 */ /* 0x000ea2000c1e1900 */
[----:B0-----:R-:W-:-:S03]  /*0e70*/  IMAD.WIDE R24, R2, 0x4, R22 ;  /* 0x0000000402187825 */ /* 0x001fc600078e0216 */
[----:B------:R-:W2:Y:S01]  /*0e80*/  LDG.E R36, desc[UR10][R26.64+0x2dc] ;  /* 0x0002dc0a1a247981 */ /* 0x000ea2000c1e1900 */
[----:B---3--:R-:W-:-:S03]  /*0e90*/  ISETP.NE.AND P3, PT, R20, RZ, PT ;  /* 0x000000ff1400720c */ /* 0x008fc60003f65270 */
[----:B------:R-:W3:Y:S01]  /*0ea0*/  LDG.E R20, desc[UR10][R24.64+0xf4] ;  /* 0x0000f40a18147981 */ /* 0x000ee2000c1e1900 */
[----:B----4-:R-:W-:Y:S01]  /*0eb0*/  ISETP.NE.AND P1, PT, R14, RZ, PT ;  /* 0x000000ff0e00720c */ /* 0x010fe20003f25270 */
[----:B------:R-:W-:Y:S02]  /*0ec0*/  UIADD3 UR5, UPT, UPT, UR4, 0x7dd0, URZ ;  /* 0x00007dd004057890 */ /* 0x000fe4000fffe0ff */
[----:B------:R-:W4:Y:S01]  /*0ed0*/  LDG.E R14, desc[UR10][R26.64+0xf4] ;  /* 0x0000f40a1a0e7981 */ /* 0x000f22000c1e1900 */
[----:B-----5:R-:W-:-:S03]  /*0ee0*/  ISETP.NE.AND P2, PT, R30, RZ, PT ;  /* 0x000000ff1e00720c */ /* 0x020fc60003f45270 */
[----:B------:R-:W5:Y:S01]  /*0ef0*/  LDG.E R30, desc[UR10][R24.64] ;  /* 0x0000000a181e7981 */ /* 0x000f62000c1e1900 */
[----:B------:R-:W-:Y:S02]  /*0f00*/  ISETP.NE.AND P6, PT, R34, RZ, PT ;  /* 0x000000ff2200720c */ /* 0x000fe40003fc5270 */
[----:B------:R-:W-:Y:S02]  /*0f10*/  SEL R34, RZ, 0x1, !P1 ;  /* 0x00000001ff227807 */ /* 0x000fe40004800000 */
[----:B------:R-:W-:Y:S02]  /*0f20*/  ISETP.NE.AND P1, PT, R32, RZ, PT ;  /* 0x000000ff2000720c */ /* 0x000fe40003f25270 */
[----:B------:R-:W-:Y:S02]  /*0f30*/  SEL R32, RZ, 0x1, !P2 ;  /* 0x00000001ff207807 */ /* 0x000fe40005000000 */
[----:B------:R-:W-:Y:S02]  /*0f40*/  ISETP.NE.AND P4, PT, R18, RZ, PT ;  /* 0x000000ff1200720c */ /* 0x000fe40003f85270 */
[----:B------:R-:W5:Y:S01]  /*0f50*/  LDG.E R18, desc[UR10][R24.64+0x2dc] ;  /* 0x0002dc0a18127981 */ /* 0x000f62000c1e1900 */
[----:B------:R-:W-:-:S03]  /*0f60*/  ISETP.NE.AND P5, PT, R16, RZ, PT ;  /* 0x000000ff1000720c */ /* 0x000fc60003fa5270 */
[----:B------:R0:W5:Y:S01]  /*0f70*/  LDG.E R16, desc[UR10][R24.64+0x1e8] ;  /* 0x0001e80a18107981 */ /* 0x000162000c1e1900 */
[----:B------:R-:W-:Y:S02]  /*0f80*/  ISETP.NE.AND P2, PT, R35, RZ, PT ;  /* 0x000000ff2300720c */ /* 0x000fe40003f45270 */
[----:B------:R-:W-:Y:S02]  /*0f90*/  SEL R35, RZ, 0x1, !P3 ;  /* 0x00000001ff237807 */ /* 0x000fe40005800000 */
[----:B------:R-:W-:Y:S02]  /*0fa0*/  ISETP.NE.AND P0, PT, R37, RZ, PT ;  /* 0x000000ff2500720c */ /* 0x000fe40003f05270 */
[----:B------:R-:W-:Y:S02]  /*0fb0*/  SEL R37, RZ, 0x1, !P5 ;  /* 0x00000001ff257807 */ /* 0x000fe40006800000 */
[----:B--2---:R-:W-:Y:S02]  /*0fc0*/  ISETP.NE.AND P3, PT, R21, RZ, PT ;  /* 0x000000ff1500720c */ /* 0x004fe40003f65270 */
[----:B------:R-:W-:Y:S01]  /*0fd0*/  SEL R21, RZ, 0x1, !P4 ;  /* 0x00000001ff157807 */ /* 0x000fe20006000000 */
[----:B0-----:R-:W-:Y:S01]  /*0fe0*/  IMAD.WIDE R24, R8, 0x4, R22 ;  /* 0x0000000408187825 */ /* 0x001fe200078e0216 */
[----:B------:R-:W-:-:S02]  /*0ff0*/  ISETP.NE.AND P4, PT, R31, RZ, PT ;  /* 0x000000ff1f00720c */ /* 0x000fc40003f85270 */
[----:B------:R-:W-:Y:S02]  /*1000*/  ISETP.NE.AND P5, PT, R29, RZ, PT ;  /* 0x000000ff1d00720c */ /* 0x000fe40003fa5270 */
[----:B------:R-:W-:Y:S02]  /*1010*/  SEL R29, RZ, 0x1, !P1 ;  /* 0x00000001ff1d7807 */ /* 0x000fe40004800000 */
[----:B------:R-:W-:Y:S01]  /*1020*/  ISETP.NE.AND P1, PT, R13, RZ, PT ;  /* 0x000000ff0d00720c */ /* 0x000fe20003f25270 */
[----:B------:R-:W-:Y:S01]  /*1030*/  ULEA UR5, UR6, UR5, 0x18 ;  /* 0x0000000506057291 */ /* 0x000fe2000f8ec0ff */
[----:B------:R-:W-:Y:S02]  /*1040*/  SEL R13, RZ, 0x1, !P4 ;  /* 0x00000001ff0d7807 */ /* 0x000fe40006000000 */
[----:B------:R-:W-:Y:S02]  /*1050*/  SEL R31, RZ, 0x1, !P6 ;  /* 0x00000001ff1f7807 */ /* 0x000fe40007000000 */
[----:B------:R-:W-:-:S02]  /*1060*/  ISETP.NE.AND P6, PT, R28, RZ, PT ;  /* 0x000000ff1c00720c */ /* 0x000fc40003fc5270 */
[----:B------:R-:W-:Y:S02]  /*1070*/  SEL R28, RZ, 0x1, !P2 ;  /* 0x00000001ff1c7807 */ /* 0x000fe40005000000 */
[----:B------:R-:W-:Y:S01]  /*1080*/  ISETP.NE.AND P2, PT, R36, RZ, PT ;  /* 0x000000ff2400720c */ /* 0x000fe20003f45270 */
[----:B------:R0:W-:Y:S04]  /*1090*/  STS.U8 [R0+UR5], R34 ;  /* 0x0000002200007988 */ /* 0x0001e80008000005 */
[----:B------:R-:W2:Y:S04]  /*10a0*/  LDG.E R36, desc[UR10][R24.64] ;  /* 0x0000000a18247981 */ /* 0x000ea8000c1e1900 */
[----:B0-----:R0:W2:Y:S01]  /*10b0*/  LDG.E R34, desc[UR10][R24.64+0x1e8] ;  /* 0x0001e80a18227981 */ /* 0x0010a2000c1e1900 */
[----:B---3--:R-:W-:-:S03]  /*10c0*/  ISETP.NE.AND P4, PT, R20, RZ, PT ;  /* 0x000000ff1400720c */ /* 0x008fc60003f85270 */
[----:B------:R-:W3:Y:S04]  /*10d0*/  LDG.E R20, desc[UR10][R24.64+0xf4] ;  /* 0x0000f40a18147981 */ /* 0x000ee8000c1e1900 */
[----:B------:R-:W3:Y:S01]  /*10e0*/  LDG.E R24, desc[UR10][R24.64+0x2dc] ;  /* 0x0002dc0a18187981 */ /* 0x000ee2000c1e1900 */
[----:B------:R-:W-:Y:S02]  /*10f0*/  SEL R27, RZ, 0x1, !P0 ;  /* 0x00000001ff1b7807 */ /* 0x000fe40004000000 */
[----:B----4-:R-:W-:Y:S02]  /*1100*/  ISETP.NE.AND P0, PT, R14, RZ, PT ;  /* 0x000000ff0e00720c */ /* 0x010fe40003f05270 */
[----:B------:R-:W-:Y:S02]  /*1110*/  SEL R14, RZ, 0x1, !P3 ;  /* 0x00000001ff0e7807 */ /* 0x000fe40005800000 */
[----:B-----5:R-:W-:-:S02]  /*1120*/  ISETP.NE.AND P3, PT, R30, RZ, PT ;  /* 0x000000ff1e00720c */ /* 0x020fc40003f65270 */
[----:B------:R-:W-:Y:S02]  /*1130*/  SEL R30, RZ, 0x1, !P6 ;  /* 0x00000001ff1e7807 */ /* 0x000fe40007000000 */
[----:B------:R-:W-:Y:S01]  /*1140*/  ISETP.NE.AND P6, PT, R18, RZ, PT ;  /* 0x000000ff1200720c */ /* 0x000fe20003fc5270 */
[----:B------:R1:W-:Y:S01]  /*1150*/  STS.U8 [R0+UR5+0xb7], R21 ;  /* 0x0000b71500007988 */ /* 0x0003e20008000005 */
[----:B------:R-:W-:Y:S02]  /*1160*/  SEL R18, RZ, 0x1, !P1 ;  /* 0x00000001ff127807 */ /* 0x000fe40004800000 */
[----:B------:R-:W-:Y:S01]  /*1170*/  SEL R26, RZ, 0x1, !P5 ;  /* 0x00000001ff1a7807 */ /* 0x000fe20006800000 */
[----:B------:R4:W-:Y:S01]  /*1180*/  STS.U8 [R0+UR5+0x7a], R35 ;  /* 0x00007a2300007988 */ /* 0x0009e20008000005 */
[----:B------:R-:W-:Y:S02]  /*1190*/  ISETP.NE.AND P5, PT, R16, RZ, PT ;  /* 0x000000ff1000720c */ /* 0x000fe40003fa5270 */
[----:B------:R-:W-:Y:S01]  /*11a0*/  SEL R16, RZ, 0x1, !P0 ;  /* 0x00000001ff107807 */ /* 0x000fe20004000000 */
[----:B------:R5:W-:Y:S04]  /*11b0*/  STS.U8 [R0+UR5+0xf4], R37 ;  /* 0x0000f42500007988 */ /* 0x000be80008000005 */
[----:B------:R0:W-:Y:S04]  /*11c0*/  STS.U8 [R0+UR5+0x131], R31 ;  /* 0x0001311f00007988 */ /* 0x0001e80008000005 */
[----:B------:R0:W-:Y:S04]  /*11d0*/  STS.U8 [R0+UR5+0x1ab], R29 ;  /* 0x0001ab1d00007988 */ /* 0x0001e80008000005 */
[----:B------:R0:W-:Y:S04]  /*11e0*/  STS.U8 [R0+UR5+0x1e8], R28 ;  /* 0x0001e81c00007988 */ /* 0x0001e80008000005 */
[----:B------:R0:W-:Y:S01]  /*11f0*/  STS.U8 [R0+UR5+0x225], R14 ;  /* 0x0002250e00007988 */ /* 0x0001e20008000005 */
[----:B--2---:R-:W-:-:S02]  /*1200*/  ISETP.NE.AND P0, PT, R36, RZ, PT ;  /* 0x000000ff2400720c */ /* 0x004fc40003f05270 */
[----:B------:R-:W-:Y:S02]  /*1210*/  SEL R36, RZ, 0x1, !P3 ;  /* 0x00000001ff247807 */ /* 0x000fe40005800000 */
[----:B---3--:R-:W-:Y:S01]  /*1220*/  ISETP.NE.AND P1, PT, R20, RZ, PT ;  /* 0x000000ff1400720c */ /* 0x008fe20003f25270 */
[----:B-1----:R-:W-:-:S05]  /*1230*/  IMAD.WIDE R20, R9, 0x4, R22 ;  /* 0x0000000409147825 */ /* 0x002fca00078e0216 */
[----:B----4-:R-:W2:Y:S04]  /*1240*/  LDG.E R35, desc[UR10][R20.64] ;  /* 0x0000000a14237981 */ /* 0x010ea8000c1e1900 */
[----:B-----5:R-:W3:Y:S01]  /*1250*/  LDG.E R37, desc[UR10][R20.64+0xf4] ;  /* 0x0000f40a14257981 */ /* 0x020ee2000c1e1900 */
[----:B------:R-:W-:Y:S01]  /*1260*/  ISETP.NE.AND P3, PT, R24, RZ, PT ;  /* 0x000000ff1800720c */ /* 0x000fe20003f65270 */
[----:B0-----:R-:W-:Y:S02]  /*1270*/  IMAD.WIDE R24, R7, 0x4, R22 ;  /* 0x0000000407187825 */ /* 0x001fe400078e0216 */
[----:B------:R-:W4:Y:S04]  /*1280*/  LDG.E R31, desc[UR10][R20.64+0x1e8] ;  /* 0x0001e80a141f7981 */ /* 0x000f28000c1e1900 */
[----:B------:R-:W5:Y:S04]  /*1290*/  LDG.E R29, desc[UR10][R24.64] ;  /* 0x0000000a181d7981 */ /* 0x000f68000c1e1900 */
[----:B------:R-:W5:Y:S04]  /*12a0*/  LDG.E R28, desc[UR10][R24.64+0xf4] ;  /* 0x0000f40a181c7981 */ /* 0x000f68000c1e1900 */
[----:B------:R-:W5:Y:S04]  /*12b0*/  LDG.E R20, desc[UR10][R20.64+0x2dc] ;  /* 0x0002dc0a14147981 */ /* 0x000f68000c1e1900 */
[----:B------:R-:W5:Y:S04]  /*12c0*/  LDG.E R14, desc[UR10][R24.64+0x1e8] ;  /* 0x0001e80a180e7981 */ /* 0x000f68000c1e1900 */
[----:B------:R-:W5:Y:S04]  /*12d0*/  LDG.E R24, desc[UR10][R24.64+0x2dc] ;  /* 0x0002dc0a18187981 */ /* 0x000f68000c1e1900 */
[----:B------:R0:W-:Y:S02]  /*12e0*/  STS.U8 [R0+UR5+0x3d], R32 ;  /* 0x00003d2000007988 */ /* 0x0001e40008000005 */
[----:B0-----:R-:W-:-:S02]  /*12f0*/  SEL R32, RZ, 0x1, !P2 ;  /* 0x00000001ff207807 */ /* 0x001fc40005000000 */
[----:B------:R-:W-:Y:S02]  /*1300*/  ISETP.NE.AND P2, PT, R34, RZ, PT ;  /* 0x000000ff2200720c */ /* 0x000fe40003f45270 */
[----:B------:R-:W-:Y:S01]  /*1310*/  SEL R34, RZ, 0x1, !P4 ;  /* 0x00000001ff227807 */ /* 0x000fe20006000000 */
[----:B------:R0:W-:Y:S04]  /*1320*/  STS.U8 [R0+UR5+0x16e], R27 ;  /* 0x00016e1b00007988 */ /* 0x0001e80008000005 */
[----:B------:R1:W-:Y:S01]  /*1330*/  STS.U8 [R0+UR5+0x29f], R26 ;  /* 0x00029f1a00007988 */ /* 0x0003e20008000005 */
[----:B0-----:R-:W-:-:S03]  /*1340*/  SEL R27, RZ, 0x1, !P1 ;  /* 0x00000001ff1b7807 */ /* 0x001fc60004800000 */
[----:B------:R0:W-:Y:S04]  /*1350*/  STS.U8 [R0+UR5+0x2dc], R30 ;  /* 0x0002dc1e00007988 */ /* 0x0001e80008000005 */
[----:B------:R0:W-:Y:S04]  /*1360*/  STS.U8 [R0+UR5+0x319], R16 ;  /* 0x0003191000007988 */ /* 0x0001e80008000005 */
[----:B------:R0:W-:Y:S04]  /*1370*/  STS.U8 [R0+UR5+0x393], R32 ;  /* 0x0003932000007988 */ /* 0x0001e80008000005 */
[----:B------:R0:W-:Y:S01]  /*1380*/  STS.U8 [R0+UR5+0x3d0], R36 ;  /* 0x0003d02400007988 */ /* 0x0001e20008000005 */
[----:B--2---:R-:W-:-:S02]  /*1390*/  ISETP.NE.AND P4, PT, R35, RZ, PT ;  /* 0x000000ff2300720c */ /* 0x004fc40003f85270 */
[----:B------:R-:W-:Y:S02]  /*13a0*/  SEL R35, RZ, 0x1, !P5 ;  /* 0x00000001ff237807 */ /* 0x000fe40006800000 */
[----:B---3--:R-:W-:Y:S02]  /*13b0*/  ISETP.NE.AND P5, PT, R37, RZ, PT ;  /* 0x000000ff2500720c */ /* 0x008fe40003fa5270 */
[----:B------:R-:W-:Y:S02]  /*13c0*/  SEL R37, RZ, 0x1, !P6 ;  /* 0x00000001ff257807 */ /* 0x000fe40007000000 */
[----:B----4-:R-:W-:Y:S02]  /*13d0*/  ISETP.NE.AND P6, PT, R31, RZ, PT ;  /* 0x000000ff1f00720c */ /* 0x010fe40003fc5270 */
[----:B------:R-:W-:Y:S02]  /*13e0*/  SEL R31, RZ, 0x1, !P0 ;  /* 0x00000001ff1f7807 */ /* 0x000fe40004000000 */
[----:B-----5:R-:W-:-:S02]  /*13f0*/  ISETP.NE.AND P1, PT, R29, RZ, PT ;  /* 0x000000ff1d00720c */ /* 0x020fc40003f25270 */
[----:B------:R-:W-:Y:S02]  /*1400*/  SEL R29, RZ, 0x1, !P2 ;  /* 0x00000001ff1d7807 */ /* 0x000fe40005000000 */
[----:B------:R-:W-:Y:S01]  /*1410*/  ISETP.NE.AND P0, PT, R20, RZ, PT ;  /* 0x000000ff1400720c */ /* 0x000fe20003f05270 */
[----:B------:R-:W-:Y:S01]  /*1420*/  IMAD.WIDE R20, R4, 0x4, R22 ;  /* 0x0000000404147825 */ /* 0x000fe200078e0216 */
[----:B------:R-:W-:Y:S02]  /*1430*/  ISETP.NE.AND P2, PT, R28, RZ, PT ;  /* 0x000000ff1c00720c */ /* 0x000fe40003f45270 */
[----:B------:R-:W-:Y:S02]  /*1440*/  SEL R28, RZ, 0x1, !P3 ;  /* 0x00000001ff1c7807 */ /* 0x000fe40005800000 */
[----:B-1----:R-:W2:Y:S01]  /*1450*/  LDG.E R26, desc[UR10][R20.64] ;  /* 0x0000000a141a7981 */ /* 0x002ea2000c1e1900 */
[----:B------:R-:W-:Y:S02]  /*1460*/  ISETP.NE.AND P3, PT, R14, RZ, PT ;  /* 0x000000ff0e00720c */ /* 0x000fe40003f65270 */
[----:B------:R-:W-:Y:S01]  /*1470*/  SEL R14, RZ, 0x1, !P4 ;  /* 0x00000001ff0e7807 */ /* 0x000fe20006000000 */
[----:B0-----:R-:W3:Y:S01]  /*1480*/  LDG.E R30, desc[UR10][R20.64+0xf4] ;  /* 0x0000f40a141e7981 */ /* 0x001ee2000c1e1900 */
[----:B------:R-:W-:-:S03]  /*1490*/  ISETP.NE.AND P4, PT, R24, RZ, PT ;  /* 0x000000ff1800720c */ /* 0x000fc60003f85270 */
[----:B------:R-:W4:Y:S01]  /*14a0*/  LDG.E R16, desc[UR10][R20.64+0x1e8] ;  /* 0x0001e80a14107981 */ /* 0x000f22000c1e1900 */
[----:B------:R-:W-:-:S05]  /*14b0*/  IMAD.WIDE R24, R5, 0x4, R22 ;  /* 0x0000000405187825 */ /* 0x000fca00078e0216 */
[----:B------:R-:W5:Y:S04]  /*14c0*/  LDG.E R32, desc[UR10][R24.64] ;  /* 0x0000000a18207981 */ /* 0x000f68000c1e1900 */
[----:B------:R-:W5:Y:S04]  /*14d0*/  LDG.E R20, desc[UR10][R20.64+0x2dc] ;  /* 0x0002dc0a14147981 */ /* 0x000f68000c1e1900 */
[----:B------:R-:W5:Y:S04]  /*14e0*/  LDG.E R36, desc[UR10][R24.64+0xf4] ;  /* 0x0000f40a18247981 */ /* 0x000f68000c1e1900 */
[----:B------:R0:W-:Y:S02]  /*14f0*/  STS.U8 [R0+UR5+0x262], R13 ;  /* 0x0002620d00007988 */ /* 0x0001e40008000005 */
[----:B0-----:R-:W-:-:S02]  /*1500*/  SEL R13, RZ, 0x1, !P5 ;  /* 0x00000001ff0d7807 */ /* 0x001fc40006800000 */
[----:B------:R0:W-:Y:S04]  /*1510*/  STS.U8 [R0+UR5+0x356], R18 ;  /* 0x0003561200007988 */ /* 0x0001e80008000005 */
[----:B------:R1:W-:Y:S01]  /*1520*/  STS.U8 [R0+UR5+0x487], R37 ;  /* 0x0004872500007988 */ /* 0x0003e20008000005 */
[----:B0-----:R-:W-:-:S03]  /*1530*/  SEL R18, RZ, 0x1, !P2 ;  /* 0x00000001ff127807 */ /* 0x001fc60005000000 */
[----:B------:R0:W-:Y:S01]  /*1540*/  STS.U8 [R0+UR5+0x4c4], R31 ;  /* 0x0004c41f00007988 */ /* 0x0001e20008000005 */
[----:B--2---:R-:W-:Y:S02]  /*1550*/  ISETP.NE.AND P5, PT, R26, RZ, PT ;  /* 0x000000ff1a00720c */ /* 0x004fe40003fa5270 */
[----:B------:R-:W-:Y:S02]  /*1560*/  SEL R26, RZ, 0x1, !P6 ;  /* 0x00000001ff1a7807 */ /* 0x000fe40007000000 */
[----:B---3--:R-:W-:Y:S02]  /*1570*/  ISETP.NE.AND P6, PT, R30, RZ, PT ;  /* 0x000000ff1e00720c */ /* 0x008fe40003fc5270 */
[----:B------:R-:W-:Y:S02]  /*1580*/  SEL R30, RZ, 0x1, !P0 ;  /* 0x00000001ff1e7807 */ /* 0x000fe40004000000 */
[----:B----4-:R-:W-:Y:S02]  /*1590*/  ISETP.NE.AND P0, PT, R16, RZ, PT ;  /* 0x000000ff1000720c */ /* 0x010fe40003f05270 */
[----:B------:R-:W-:-:S02]  /*15a0*/  SEL R16, RZ, 0x1, !P1 ;  /* 0x00000001ff107807 */ /* 0x000fc40004800000 */
[----:B-----5:R-:W-:Y:S02]  /*15b0*/  ISETP.NE.AND P2, PT, R32, RZ, PT ;  /* 0x000000ff2000720c */ /* 0x020fe40003f45270 */
[----:B------:R-:W-:Y:S01]  /*15c0*/  ISETP.NE.AND P1, PT, R20, RZ, PT ;  /* 0x000000ff1400720c */ /* 0x000fe20003f25270 */
[----:B------:R-:W-:Y:S01]  /*15d0*/  IMAD.WIDE R20, R12, 0x4, R22 ;  /* 0x000000040c147825 */ /* 0x000fe200078e0216 */
[----:B------:R-:W-:Y:S02]  /*15e0*/  SEL R32, RZ, 0x1, !P3 ;  /* 0x00000001ff207807 */ /* 0x000fe40005800000 */
[----:B------:R-:W-:Y:S02]  /*15f0*/  ISETP.NE.AND P3, PT, R36, RZ, PT ;  /* 0x000000ff2400720c */ /* 0x000fe40003f65270 */
[----:B-1----:R-:W2:Y:S04]  /*1600*/  LDG.E R37, desc[UR10][R20.64] ;  /* 0x0000000a14257981 */ /* 0x002ea8000c1e1900 */
[----:B------:R-:W3:Y:S04]  /*1610*/  LDG.E R36, desc[UR10][R24.64+0x1e8] ;  /* 0x0001e80a18247981 */ /* 0x000ee8000c1e1900 */
[----:B0-----:R-:W4:Y:S04]  /*1620*/  LDG.E R31, desc[UR10][R20.64+0xf4] ;  /* 0x0000f40a141f7981 */ /* 0x001f28000c1e1900 */
[----:B------:R-:W5:Y:S04]  /*1630*/  LDG.E R24, desc[UR10][R24.64+0x2dc] ;  /* 0x0002dc0a18187981 */ /* 0x000f68000c1e1900 */
[----:B------:R0:W-:Y:S04]  /*1640*/  STS.U8 [R0+UR5+0x44a], R35 ;  /* 0x00044a2300007988 */ /* 0x0001e80008000005 */
[----:B------:R1:W-:Y:S01]  /*1650*/  STS.U8 [R0+UR5+0x40d], R34 ;  /* 0x00040d2200007988 */ /* 0x0003e20008000005 */
[----:B0-----:R-:W-:-:S02]  /*1660*/  SEL R35, RZ, 0x1, !P6 ;  /* 0x00000001ff237807 */ /* 0x001fc40007000000 */
[----:B-1----:R-:W-:Y:S01]  /*1670*/  SEL R34, RZ, 0x1, !P4 ;  /* 0x00000001ff227807 */ /* 0x002fe20006000000 */
[----:B------:R0:W-:Y:S04]  /*1680*/  STS.U8 [R0+UR5+0x5b8], R14 ;  /* 0x0005b80e00007988 */ /* 0x0001e80008000005 */
[----:B------:R1:W-:Y:S01]  /*1690*/  STS.U8 [R0+UR5+0x57b], R28 ;  /* 0x00057b1c00007988 */ /* 0x0003e20008000005 */
[----:B--2---:R-:W-:Y:S02]  /*16a0*/  ISETP.NE.AND P6, PT, R37, RZ, PT ;  /* 0x000000ff2500720c */ /* 0x004fe40003fc5270 */
[----:B------:R-:W-:Y:S02]  /*16b0*/  SEL R37, RZ, 0x1, !P0 ;  /* 0x00000001ff257807 */ /* 0x000fe40004000000 */
[----:B---3--:R-:W-:-:S02]  /*16c0*/  ISETP.NE.AND P4, PT, R36, RZ, PT ;  /* 0x000000ff2400720c */ /* 0x008fc40003f85270 */
[----:B------:R-:W-:Y:S02]  /*16d0*/  SEL R36, RZ, 0x1, !P5 ;  /* 0x00000001ff247807 */ /* 0x000fe40006800000 */
[----:B----4-:R-:W-:Y:S02]  /*16e0*/  ISETP.NE.AND P0, PT, R31, RZ, PT ;  /* 0x000000ff1f00720c */ /* 0x010fe40003f05270 */
[----:B------:R-:W2:Y:S01]  /*16f0*/  LDG.E R31, desc[UR10][R20.64+0x1e8] ;  /* 0x0001e80a141f7981 */ /* 0x000ea2000c1e1900 */
[----:B-----5:R-:W-:Y:S01]  /*1700*/  ISETP.NE.AND P5, PT, R24, RZ, PT ;  /* 0x000000ff1800720c */ /* 0x020fe20003fa5270 */
[----:B------:R-:W-:Y:S02]  /*1710*/  IMAD.WIDE R24, R3, 0x4, R22 ;  /* 0x0000000403187825 */ /* 0x000fe400078e0216 */
[----:B------:R-:W3:Y:S04]  /*1720*/  LDG.E R20, desc[UR10][R20.64+0x2dc] ;  /* 0x0002dc0a14147981 */ /* 0x000ee8000c1e1900 */
[----:B0-----:R-:W4:Y:S04]  /*1730*/  LDG.E R14, desc[UR10][R24.64+0xf4] ;  /* 0x0000f40a180e7981 */ /* 0x001f28000c1e1900 */
[----:B-1----:R-:W5:Y:S04]  /*1740*/  LDG.E R28, desc[UR10][R24.64] ;  /* 0x0000000a181c7981 */ /* 0x002f68000c1e1900 */
[----:B------:R0:W-:Y:S04]  /*1750*/  STS.U8 [R0+UR5+0x501], R27 ;  /* 0x0005011b00007988 */ /* 0x0001e80008000005 */
[----:B------:R1:W-:Y:S01]  /*1760*/  STS.U8 [R0+UR5+0x53e], R29 ;  /* 0x00053e1d00007988 */ /* 0x0003e20008000005 */
[----:B0-----:R-:W-:-:S03]  /*1770*/  SEL R27, RZ, 0x1, !P1 ;  /* 0x00000001ff1b7807 */ /* 0x001fc60004800000 */
[----:B------:R0:W-:Y:S01]  /*1780*/  STS.U8 [R0+UR5+0x5f5], R13 ;  /* 0x0005f50d00007988 */ /* 0x0001e20008000005 */
[----:B-1----:R-:W-:-:S03]  /*1790*/  SEL R29, RZ, 0x1, !P4 ;  /* 0x00000001ff1d7807 */ /* 0x002fc60006000000 */
[----:B------:R1:W-:Y:S04]  /*17a0*/  STS.U8 [R0+UR5+0x632], R26 ;  /* 0x0006321a00007988 */ /* 0x0003e80008000005 */
[----:B------:R-:W-:Y:S01]  /*17b0*/  STS.U8 [R0+UR5+0x66f], R30 ;  /* 0x00066f1e00007988 */ /* 0x000fe20008000005 */
[----:B0-----:R-:W-:-:S03]  /*17c0*/  SEL R13, RZ, 0x1, !P3 ;  /* 0x00000001ff0d7807 */ /* 0x001fc60005800000 */
[----:B------:R-:W-:Y:S04]  /*17d0*/  STS.U8 [R0+UR5+0x6ac], R16 ;  /* 0x0006ac1000007988 */ /* 0x000fe80008000005 */
[----:B------:R0:W-:Y:S04]  /*17e0*/  STS.U8 [R0+UR5+0x6e9], R18 ;  /* 0x0006e91200007988 */ /* 0x0001e80008000005 */
        /* <DEDUP_REMOVED lines=8> */
[----:B------:R-:W-:Y:S01]  /*1870*/  IMAD.WIDE R20, R15, 0x4, R22 ;  /* 0x000000040f147825 */ /* 0x000fe200078e0216 */
[----:B----4-:R-:W-:Y:S02]  /*1880*/  ISETP.NE.AND P4, PT, R14, RZ, PT ;  /* 0x000000ff0e00720c */ /* 0x010fe40003f85270 */
[----:B------:R-:W2:Y:S01]  /*1890*/  LDG.E R14, desc[UR10][R24.64+0x1e8] ;  /* 0x0001e80a180e7981 */ /* 0x000ea2000c1e1900 */
[----:B-----5:R-:W-:-:S03]  /*18a0*/  ISETP.NE.AND P3, PT, R28, RZ, PT ;  /* 0x000000ff1c00720c */ /* 0x020fc60003f65270 */
[----:B------:R3:W4:Y:S04]  /*18b0*/  LDG.E R28, desc[UR10][R24.64+0x2dc] ;  /* 0x0002dc0a181c7981 */ /* 0x000728000c1e1900 */
[----:B-1----:R-:W5:Y:S04]  /*18c0*/  LDG.E R26, desc[UR10][R20.64] ;  /* 0x0000000a141a7981 */ /* 0x002f68000c1e1900 */
[----:B0-----:R-:W5:Y:S01]  /*18d0*/  LDG.E R18, desc[UR10][R20.64+0xf4] ;  /* 0x0000f40a14127981 */ /* 0x001f62000c1e1900 */
[----:B---3--:R-:W-:-:S03]  /*18e0*/  IMAD.WIDE R24, R17, 0x4, R22 ;  /* 0x0000000411187825 */ /* 0x008fc600078e0216 */
[----:B------:R-:W3:Y:S04]  /*18f0*/  LDG.E R16, desc[UR10][R20.64+0x1e8] ;  /* 0x0001e80a14107981 */ /* 0x000ee8000c1e1900 */
[----:B------:R0:W3:Y:S04]  /*1900*/  LDG.E R30, desc[UR10][R20.64+0x2dc] ;  /* 0x0002dc0a141e7981 */ /* 0x0000e8000c1e1900 */
[----:B------:R-:W3:Y:S04]  /*1910*/  LDG.E R32, desc[UR10][R24.64] ;  /* 0x0000000a18207981 */ /* 0x000ee8000c1e1900 */
[----:B------:R-:W3:Y:S01]  /*1920*/  LDG.E R34, desc[UR10][R24.64+0xf4] ;  /* 0x0000f40a18227981 */ /* 0x000ee2000c1e1900 */
[----:B0-----:R-:W-:-:S03]  /*1930*/  IMAD.WIDE R20, R33, 0x4, R22 ;  /* 0x0000000421147825 */ /* 0x001fc600078e0216 */
[----:B------:R-:W3:Y:S01]  /*1940*/  LDG.E R35, desc[UR10][R24.64+0x1e8] ;  /* 0x0001e80a18237981 */ /* 0x000ee2000c1e1900 */
[----:B------:R-:W-:-:S03]  /*1950*/  IMAD.WIDE R22, R19, 0x4, R22 ;  /* 0x0000000413167825 */ /* 0x000fc600078e0216 */
[----:B------:R-:W3:Y:S04]  /*1960*/  LDG.E R20, desc[UR10][R20.64] ;  /* 0x0000000a14147981 */ /* 0x000ee8000c1e1900 */
[----:B------:R0:W3:Y:S04]  /*1970*/  LDG.E R36, desc[UR10][R24.64+0x2dc] ;  /* 0x0002dc0a18247981 */ /* 0x0000e8000c1e1900 */
[----:B------:R1:W-:Y:S04]  /*1980*/  STS.U8 [R0+UR5+0x894], R31 ;  /* 0x0008941f00007988 */ /* 0x0003e80008000005 */
[----:B------:R-:W3:Y:S04]  /*1990*/  LDG.E R27, desc[UR10][R22.64+0xf4] ;  /* 0x0000f40a161b7981 */ /* 0x000ee8000c1e1900 */
[----:B------:R-:W3:Y:S04]  /*19a0*/  LDG.E R21, desc[UR10][R22.64+0x1e8] ;  /* 0x0001e80a16157981 */ /* 0x000ee8000c1e1900 */
[----:B-1----:R-:W3:Y:S04]  /*19b0*/  LDG.E R31, desc[UR10][R22.64] ;  /* 0x0000000a161f7981 */ /* 0x002ee8000c1e1900 */
[----:B------:R1:W3:Y:S01]  /*19c0*/  LDG.E R24, desc[UR10][R22.64+0x2dc] ;  /* 0x0002dc0a16187981 */ /* 0x0002e2000c1e1900 */
[----:B0-----:R-:W-:-:S03]  /*19d0*/  SEL R25, RZ, 0x1, !P5 ;  /* 0x00000001ff197807 */ /* 0x001fc60006800000 */
[----:B------:R0:W-:Y:S04]  /*19e0*/  STS.U8 [R0+UR5+0x8d1], R13 ;  /* 0x0008d10d00007988 */ /* 0x0001e80008000005 */
[----:B------:R0:W-:Y:S01]  /*19f0*/  STS.U8 [R0+UR5+0x81a], R37 ;  /* 0x00081a2500007988 */ /* 0x0001e20008000005 */
[----:B-1----:R-:W-:-:S03]  /*1a00*/  SEL R23, RZ, 0x1, !P2 ;  /* 0x00000001ff177807 */ /* 0x002fc60005000000 */
[----:B------:R1:W-:Y:S01]  /*1a10*/  STS.U8 [R0+UR5+0x90e], R29 ;  /* 0x00090e1d00007988 */ /* 0x0003e20008000005 */
[----:B0-----:R-:W-:Y:S02]  /*1a20*/  SEL R13, RZ, 0x1, !P1 ;  /* 0x00000001ff0d7807 */ /* 0x001fe40004800000 */
[----:B------:R-:W-:Y:S01]  /*1a30*/  SEL R37, RZ, 0x1, !P6 ;  /* 0x00000001ff257807 */ /* 0x000fe20007000000 */
[----:B------:R0:W-:Y:S01]  /*1a40*/  STS.U8 [R0+UR5+0x94b], R25 ;  /* 0x00094b1900007988 */ /* 0x0001e20008000005 */
[----:B-1----:R-:W-:-:S03]  /*1a50*/  SEL R29, RZ, 0x1, !P3 ;  /* 0x00000001ff1d7807 */ /* 0x002fc60005800000 */
[----:B------:R1:W-:Y:S01]  /*1a60*/  STS.U8 [R0+UR5+0xa02], R13 ;  /* 0x000a020d00007988 */ /* 0x0003e20008000005 */
[----:B------:R-:W-:-:S03]  /*1a70*/  SEL R22, RZ, 0x1, !P4 ;  /* 0x00000001ff167807 */ /* 0x000fc60006000000 */
[----:B------:R1:W-:Y:S04]  /*1a80*/  STS.U8 [R0+UR5+0xa3f], R23 ;  /* 0x000a3f1700007988 */ /* 0x0003e80008000005 */
[----:B------:R1:W-:Y:S04]  /*1a90*/  STS.U8 [R0+UR5+0x988], R37 ;  /* 0x0009882500007988 */ /* 0x0003e80008000005 */
[----:B------:R1:W-:Y:S04]  /*1aa0*/  STS.U8 [R0+UR5+0xa7c], R29 ;  /* 0x000a7c1d00007988 */ /* 0x0003e80008000005 */
[----:B------:R-:W-:Y:S01]  /*1ab0*/  STS.U8 [R0+UR5+0xab9], R22 ;  /* 0x000ab91600007988 */ /* 0x000fe20008000005 */
[----:B--2---:R-:W-:-:S02]  /*1ac0*/  ISETP.NE.AND P5, PT, R14, RZ, PT ;  /* 0x000000ff0e00720c */ /* 0x004fc40003fa5270 */
[----:B------:R-:W-:Y:S02]  /*1ad0*/  SEL R14, RZ, 0x1, !P0 ;  /* 0x00000001ff0e7807 */ /* 0x000fe40004000000 */
[----:B----4-:R-:W-:Y:S02]  /*1ae0*/  ISETP.NE.AND P0, PT, R28, RZ, PT ;  /* 0x000000ff1c00720c */ /* 0x010fe40003f05270 */
[----:B-----5:R-:W-:Y:S02]  /*1af0*/  ISETP.NE.AND P1, PT, R26, RZ, PT ;  /* 0x000000ff1a00720c */ /* 0x020fe40003f25270 */
[----:B0-----:R-:W-:Y:S02]  /*1b00*/  SEL R25, RZ, 0x1, !P5 ;  /* 0x00000001ff197807 */ /* 0x001fe40006800000 */
[----:B------:R-:W-:Y:S02]  /*1b10*/  ISETP.NE.AND P2, PT, R18, RZ, PT ;  /* 0x000000ff1200720c */ /* 0x000fe40003f45270 */
[----:B---3--:R-:W-:-:S02]  /*1b20*/  ISETP.NE.AND P3, PT, R16, RZ, PT ;  /* 0x000000ff1000720c */ /* 0x008fc40003f65270 */
[----:B-1----:R-:W-:Y:S02]  /*1b30*/  SEL R13, RZ, 0x1, !P0 ;  /* 0x00000001ff0d7807 */ /* 0x002fe40004000000 */
[----:B------:R-:W-:Y:S02]  /*1b40*/  SEL R23, RZ, 0x1, !P1 ;  /* 0x00000001ff177807 */ /* 0x000fe40004800000 */
[----:B------:R-:W-:Y:S02]  /*1b50*/  SEL R37, RZ, 0x1, !P2 ;  /* 0x00000001ff257807 */ /* 0x000fe40005000000 */
[----:B------:R-:W-:Y:S02]  /*1b60*/  SEL R29, RZ, 0x1, !P3 ;  /* 0x00000001ff1d7807 */ /* 0x000fe40005800000 */
[----:B------:R-:W-:Y:S02]  /*1b70*/  ISETP.NE.AND P1, PT, R32, RZ, PT ;  /* 0x000000ff2000720c */ /* 0x000fe40003f25270 */
[----:B------:R-:W-:-:S02]  /*1b80*/  ISETP.NE.AND P4, PT, R30, RZ, PT ;  /* 0x000000ff1e00720c */ /* 0x000fc40003f85270 */
[----:B------:R-:W-:Y:S02]  /*1b90*/  ISETP.NE.AND P2, PT, R34, RZ, PT ;  /* 0x000000ff2200720c */ /* 0x000fe40003f45270 */
[----:B------:R-:W-:Y:S01]  /*1ba0*/  ISETP.NE.AND P3, PT, R35, RZ, PT ;  /* 0x000000ff2300720c */ /* 0x000fe20003f65270 */
[----:B------:R0:W-:Y:S01]  /*1bb0*/  STS.U8 [R0+UR5+0xaf6], R25 ;  /* 0x000af61900007988 */ /* 0x0001e20008000005 */
[----:B------:R-:W-:-:S03]  /*1bc0*/  ISETP.NE.AND P0, PT, R20, RZ, PT ;  /* 0x000000ff1400720c */ /* 0x000fc60003f05270 */
[----:B------:R1:W-:Y:S01]  /*1bd0*/  STS.U8 [R0+UR5+0x9c5], R14 ;  /* 0x0009c50e00007988 */ /* 0x0003e20008000005 */
[----:B------:R-:W-:-:S03]  /*1be0*/  SEL R35, RZ, 0x1, !P3 ;  /* 0x00000001ff237807 */ /* 0x000fc60005800000 */
[----:B------:R2:W-:Y:S01]  /*1bf0*/  STS.U8 [R0+UR5+0xb33], R13 ;  /* 0x000b330d00007988 */ /* 0x0005e20008000005 */
[----:B0-----:R-:W-:-:S03]  /*1c00*/  SEL R25, RZ, 0x1, !P1 ;  /* 0x00000001ff197807 */ /* 0x001fc60004800000 */
[----:B------:R0:W-:Y:S01]  /*1c10*/  STS.U8 [R0+UR5+0xb70], R23 ;  /* 0x000b701700007988 */ /* 0x0001e20008000005 */
[----:B-1----:R-:W-:Y:S02]  /*1c20*/  SEL R14, RZ, 0x1, !P4 ;  /* 0x00000001ff0e7807 */ /* 0x002fe40006000000 */
[----:B------:R-:W-:Y:S02]  /*1c30*/  ISETP.NE.AND P4, PT, R36, RZ, PT ;  /* 0x000000ff2400720c */ /* 0x000fe40003f85270 */
[----:B--2---:R-:W-:Y:S02]  /*1c40*/  SEL R13, RZ, 0x1, !P0 ;  /* 0x00000001ff0d7807 */ /* 0x004fe40004000000 */
[----:B------:R-:W-:Y:S02]  /*1c50*/  ISETP.NE.AND P0, PT, R27, RZ, PT ;  /* 0x000000ff1b00720c */ /* 0x000fe40003f05270 */
[----:B0-----:R-:W-:Y:S02]  /*1c60*/  SEL R23, RZ, 0x1, !P2 ;  /* 0x00000001ff177807 */ /* 0x001fe40005000000 */
[----:B------:R-:W-:-:S02]  /*1c70*/  ISETP.NE.AND P3, PT, R31, RZ, PT ;  /* 0x000000ff1f00720c */ /* 0x000fc40003f65270 */
[----:B------:R-:W-:Y:S02]  /*1c80*/  ISETP.NE.AND P1, PT, R21, RZ, PT ;  /* 0x000000ff1500720c */ /* 0x000fe40003f25270 */
[----:B------:R-:W-:Y:S01]  /*1c90*/  ISETP.NE.AND P2, PT, R24, RZ, PT ;  /* 0x000000ff1800720c */ /* 0x000fe20003f45270 */
[----:B------:R0:W-:Y:S01]  /*1ca0*/  STS.U8 [R0+UR5+0xbea], R29 ;  /* 0x000bea1d00007988 */ /* 0x0001e20008000005 */
[----:B------:R-:W-:Y:S02]  /*1cb0*/  SEL R16, RZ, 0x1, !P3 ;  /* 0x00000001ff107807 */ /* 0x000fe40005800000 */
[----:B------:R-:W-:Y:S01]  /*1cc0*/  SEL R27, RZ, 0x1, !P1 ;  /* 0x00000001ff1b7807 */ /* 0x000fe20004800000 */
[----:B------:R1:W-:Y:S01]  /*1cd0*/  STS.U8 [R0+UR5+0xc64], R25 ;  /* 0x000c641900007988 */ /* 0x0003e20008000005 */
[----:B------:R-:W-:Y:S02]  /*1ce0*/  SEL R31, RZ, 0x1, !P2 ;  /* 0x00000001ff1f7807 */ /* 0x000fe40005000000 */
[----:B0-----:R-:W-:-:S02]  /*1cf0*/  SEL R29, RZ, 0x1, !P4 ;  /* 0x00000001ff1d7807 */ /* 0x001fc40006000000 */
[----:B-1----:R-:W-:Y:S01]  /*1d00*/  SEL R25, RZ, 0x1, !P0 ;  /* 0x00000001ff197807 */ /* 0x002fe20004000000 */
[----:B------:R0:W-:Y:S04]  /*1d10*/  STS.U8 [R0+UR5+0xbad], R37 ;  /* 0x000bad2500007988 */ /* 0x0001e80008000005 */
[----:B------:R1:W-:Y:S04]  /*1d20*/  STS.U8 [R0+UR5+0xc27], R14 ;  /* 0x000c270e00007988 */ /* 0x0003e80008000005 */
[----:B------:R-:W-:Y:S04]  /*1d30*/  STS.U8 [R0+UR5+0xca1], R23 ;  /* 0x000ca11700007988 */ /* 0x000fe80008000005 */
[----:B------:R-:W-:Y:S04]  /*1d40*/  STS.U8 [R0+UR5+0xcde], R35 ;  /* 0x000cde2300007988 */ /* 0x000fe80008000005 */
[----:B------:R-:W-:Y:S04]  /*1d50*/  STS.U8 [R0+UR5+0xd1b], R29 ;  /* 0x000d1b1d00007988 */ /* 0x000fe80008000005 */
[----:B------:R2:W-:Y:S04]  /*1d60*/  STS.U8 [R0+UR5+0xe4c], R13 ;  /* 0x000e4c0d00007988 */ /* 0x0005e80008000005 */
[----:B------:R-:W-:Y:S04]  /*1d70*/  STS.U8 [R0+UR5+0xd58], R16 ;  /* 0x000d581000007988 */ /* 0x000fe80008000005 */
[----:B------:R3:W-:Y:S04]  /*1d80*/  STS.U8 [R0+UR5+0xd95], R25 ;  /* 0x000d951900007988 */ /* 0x0007e80008000005 */
[----:B------:R-:W-:Y:S04]  /*1d90*/  STS.U8 [R0+UR5+0xdd2], R27 ;  /* 0x000dd21b00007988 */ /* 0x000fe80008000005 */
[----:B------:R4:W-:Y:S01]  /*1da0*/  STS.U8 [R0+UR5+0xe0f], R31 ;  /* 0x000e0f1f00007988 */ /* 0x0009e20008000005 */
[----:B------:R-:W-:Y:S01]  /*1db0*/  BAR.SYNC.DEFER_BLOCKING 0x0 ;  /* 0x0000000000007b1d */ /* 0x000fe20000010000 */
[----:B------:R-:W-:-:S04]  /*1dc0*/  IADD3 R36, P4, PT, R10, UR8, RZ ;  /* 0x000000080a247c10 */ /* 0x000fc8000ff9e0ff */
[----:B0-----:R-:W-:Y:S01]  /*1dd0*/  LEA.HI.X.SX32 R37, R10, UR9, 0x1, P4 ;  /* 0x000000090a257c11 */ /* 0x001fe2000a0f0eff */
[----:B------:R-:W0:Y:S01]  /*1de0*/  LDCU.64 UR8, c[0x0][0x3b8] ;  /* 0x00007700ff0877ac */ /* 0x000e220008000a00 */
[----:B------:R-:W-:Y:S01]  /*1df0*/  UIADD3 UR4, UPT, UPT, UR4, 0x9c50, URZ ;  /* 0x00009c5004047890 */ /* 0x000fe2000fffe0ff */
[----:B------:R-:W5:Y:S02]  /*1e00*/  LDCU UR5, c[0x0][0x384] ;  /* 0x00007080ff0577ac */ /* 0x000f640008000800 */
[----:B-1----:R-:W5:Y:S01]  /*1e10*/  LDG.E.U8 R14, desc[UR10][R36.64] ;  /* 0x0000000a240e7981 */ /* 0x002f62000c1e1100 */
[----:B0-----:R-:W-:-:S03]  /*1e20*/  IADD3 R28, P0, PT, R6, UR8, RZ ;  /* 0x00000008061c7c10 */ /* 0x001fc6000ff1e0ff */
[----:B--2---:R-:W2:Y:S01]  /*1e30*/  LDG.E.U8 R13, desc[UR10][R36.64+0x3d] ;  /* 0x00003d0a240d7981 */ /* 0x004ea2000c1e1100 */
[----:B------:R-:W-:Y:S01]  /*1e40*/  LEA.HI.X.SX32 R29, R6, UR9, 0x1, P0 ;  /* 0x00000009061d7c11 */ /* 0x000fe200080f0eff */
[----:B------:R-:W0:Y:S02]  /*1e50*/  LDCU.64 UR8, c[0x0][0x3b8] ;  /* 0x00007700ff0877ac */ /* 0x000e240008000a00 */
[----:B------:R-:W2:Y:S04]  /*1e60*/  LDG.E.U8 R23, desc[UR10][R36.64+0x7a] ;  /* 0x00007a0a24177981 */ /* 0x000ea8000c1e1100 */
[----:B------:R-:W2:Y:S04]  /*1e70*/  LDG.E.U8 R21, desc[UR10][R36.64+0xb7] ;  /* 0x0000b70a24157981 */ /* 0x000ea8000c1e1100 */
[----:B---3--:R-:W3:Y:S04]  /*1e80*/  LDG.E.U8 R25, desc[UR10][R28.64] ;  /* 0x0000000a1c197981 */ /* 0x008ee8000c1e1100 */
[----:B------:R-:W3:Y:S01]  /*1e90*/  LDG.E.U8 R35, desc[UR10][R28.64+0x3d] ;  /* 0x00003d0a1c237981 */ /* 0x000ee2000c1e1100 */
[----:B0-----:R-:W-:-:S03]  /*1ea0*/  IADD3 R26, P0, PT, R11, UR8, RZ ;  /* 0x000000080b1a7c10 */ /* 0x001fc6000ff1e0ff */
[----:B----4-:R-:W4:Y:S01]  /*1eb0*/  LDG.E.U8 R31, desc[UR10][R28.64+0x7a] ;  /* 0x00007a0a1c1f7981 */ /* 0x010f22000c1e1100 */
[----:B------:R-:W-:Y:S01]  /*1ec0*/  LEA.HI.X.SX32 R27, R11, UR9, 0x1, P0 ;  /* 0x000000090b1b7c11 */ /* 0x000fe200080f0eff */
[----:B------:R-:W0:Y:S01]  /*1ed0*/  LDCU.64 UR8, c[0x0][0x3b8] ;  /* 0x00007700ff0877ac */ /* 0x000e220008000a00 */
[----:B------:R-:W-:-:S03]  /*1ee0*/  IADD3 R10, P0, PT, R2, UR12, RZ ;  /* 0x0000000c020a7c10 */ /* 0x000fc6000ff1e0ff */
[----:B------:R-:W4:Y:S01]  /*1ef0*/  LDG.E.U8 R37, desc[UR10][R26.64] ;  /* 0x0000000a1a257981 */ /* 0x000f22000c1e1100 */
[----:B------:R-:W-:Y:S01]  /*1f00*/  LEA.HI.X.SX32 R11, R2, UR13, 0x1, P0 ;  /* 0x0000000d020b7c11 */ /* 0x000fe200080f0eff */
[----:B------:R-:W1:Y:S02]  /*1f10*/  LDCU.64 UR12, c[0x0][0x3b8] ;  /* 0x00007700ff0c77ac */ /* 0x000e640008000a00 */
[----:B------:R-:W4:Y:S04]  /*1f20*/  LDG.E.U8 R29, desc[UR10][R28.64+0xb7] ;  /* 0x0000b70a1c1d7981 */ /* 0x000f28000c1e1100 */
[----:B------:R-:W4:Y:S04]  /*1f30*/  LDG.E.U8 R16, desc[UR10][R26.64+0x3d] ;  /* 0x00003d0a1a107981 */ /* 0x000f28000c1e1100 */
[----:B------:R-:W4:Y:S04]  /*1f40*/  LDG.E.U8 R2, desc[UR10][R10.64+0x3d] ;  /* 0x00003d0a0a027981 */ /* 0x000f28000c1e1100 */
[----:B------:R-:W4:Y:S04]  /*1f50*/  LDG.E.U8 R18, desc[UR10][R26.64+0x7a] ;  /* 0x00007a0a1a127981 */ /* 0x000f28000c1e1100 */
[----:B------:R0:W4:Y:S04]  /*1f60*/  LDG.E.U8 R22, desc[UR10][R26.64+0xb7] ;  /* 0x0000b70a1a167981 */ /* 0x000128000c1e1100 */
[----:B------:R-:W4:Y:S04]  /*1f70*/  LDG.E.U8 R24, desc[UR10][R10.64] ;  /* 0x0000000a0a187981 */ /* 0x000f28000c1e1100 */
[----:B------:R-:W4:Y:S01]  /*1f80*/  LDG.E.U8 R20, desc[UR10][R10.64+0x7a] ;  /* 0x00007a0a0a147981 */ /* 0x000f22000c1e1100 */
[----:B0-----:R-:W-:-:S03]  /*1f90*/  IADD3 R26, P0, PT, R8, UR8, RZ ;  /* 0x00000008081a7c10 */ /* 0x001fc6000ff1e0ff */
[----:B------:R-:W4:Y:S01]  /*1fa0*/  LDG.E.U8 R28, desc[UR10][R10.64+0xb7] ;  /* 0x0000b70a0a1c7981 */ /* 0x000f22000c1e1100 */
[----:B------:R-:W-:Y:S01]  /*1fb0*/  LEA.HI.X.SX32 R27, R8, UR9, 0x1, P0 ;  /* 0x00000009081b7c11 */ /* 0x000fe200080f0eff */
[----:B------:R-:W0:Y:S04]  /*1fc0*/  LDCU.64 UR8, c[0x0][0x3b8] ;  /* 0x00007700ff0877ac */ /* 0x000e280008000a00 */
[----:B------:R-:W4:Y:S04]  /*1fd0*/  LDG.E.U8 R30, desc[UR10][R26.64] ;  /* 0x0000000a1a1e7981 */ /* 0x000f28000c1e1100 */
[----:B------:R-:W4:Y:S04]  /*1fe0*/  LDG.E.U8 R32, desc[UR10][R26.64+0x3d] ;  /* 0x00003d0a1a207981 */ /* 0x000f28000c1e1100 */
[----:B------:R-:W4:Y:S01]  /*1ff0*/  LDG.E.U8 R34, desc[UR10][R26.64+0x7a] ;  /* 0x00007a0a1a227981 */ /* 0x000f22000c1e1100 */
[----:B------:R-:W-:Y:S01]  /*2000*/  ULEA UR4, UR6, UR4, 0x18 ;  /* 0x0000000406047291 */ /* 0x000fe2000f8ec0ff */
[----:B------:R-:W5:Y:S02]  /*2010*/  LDCU.64 UR6, c[0x0][0x3b8] ;  /* 0x00007700ff0677ac */ /* 0x000f640008000a00 */
[----:B------:R-:W4:Y:S01]  /*2020*/  LDG.E.U8 R36, desc[UR10][R26.64+0xb7] ;  /* 0x0000b70a1a247981 */ /* 0x000f22000c1e1100 */
[----:B0-----:R-:W-:-:S04]  /*2030*/  IADD3 R8, P0, PT, R9, UR8, RZ ;  /* 0x0000000809087c10 */ /* 0x001fc8000ff1e0ff */
[----:B------:R-:W-:Y:S01]  /*2040*/  LEA.HI.X.SX32 R9, R9, UR9, 0x1, P0 ;  /* 0x0000000909097c11 */ /* 0x000fe200080f0eff */
[----:B------:R-:W0:Y:S01]  /*2050*/  LDCU.64 UR8, c[0x0][0x3b8] ;  /* 0x00007700ff0877ac */ /* 0x000e220008000a00 */
[----:B-1----:R-:W-:-:S03]  /*2060*/  IADD3 R6, P0, PT, R7, UR12, RZ ;  /* 0x0000000c07067c10 */ /* 0x002fc6000ff1e0ff */
[----:B------:R-:W4:Y:S01]  /*2070*/  LDG.E.U8 R10, desc[UR10][R8.64] ;  /* 0x0000000a080a7981 */ /* 0x000f22000c1e1100 */
[----:B------:R-:W-:-:S03]  /*2080*/  LEA.HI.X.SX32 R7, R7, UR13, 0x1, P0 ;  /* 0x0000000d07077c11 */ /* 0x000fc600080f0eff */
[----:B------:R-:W4:Y:S04]  /*2090*/  LDG.E.U8 R11, desc[UR10][R8.64+0x7a] ;  /* 0x00007a0a080b7981 */ /* 0x000f28000c1e1100 */
[----:B------:R-:W4:Y:S04]  /*20a0*/  LDG.E.U8 R27, desc[UR10][R8.64+0xb7] ;  /* 0x0000b70a081b7981 */ /* 0x000f28000c1e1100 */
[----:B------:R-:W4:Y:S04]  /*20b0*/  LDG.E.U8 R26, desc[UR10][R6.64] ;  /* 0x0000000a061a7981 */ /* 0x000f28000c1e1100 */
[----:B-----5:R1:W-:Y:S04]  /*20c0*/  STS.U8 [R0+UR4+0xf4], R14 ;  /* 0x0000f40e00007988 */ /* 0x0203e80008000004 */
[----:B-1----:R1:W5:Y:S02]  /*20d0*/  LDG.E.U8 R14, desc[UR10][R8.64+0x3d] ;  /* 0x00003d0a080e7981 */ /* 0x002364000c1e1100 */
[----:B-1----:R-:W-:-:S04]  /*20e0*/  IADD3 R8, P0, PT, R4, UR6, RZ ;  /* 0x0000000604087c10 */ /* 0x002fc8000ff1e0ff */
[----:B------:R-:W-:Y:S01]  /*20f0*/  LEA.HI.X.SX32 R9, R4, UR7, 0x1, P0 ;  /* 0x0000000704097c11 */ /* 0x000fe200080f0eff */
[----:B--2---:R1:W-:Y:S01]  /*2100*/  STS.U8 [R0+UR4+0x131], R13 ;  /* 0x0001310d00007988 */ /* 0x0043e20008000004 */
[----:B------:R-:W2:Y:S03]  /*2110*/  LDCU.64 UR6, c[0x0][0x3b8] ;  /* 0x00007700ff0677ac */ /* 0x000ea60008000a00 */
[----:B------:R-:W-:Y:S04]  /*2120*/  STS.U8 [R0+UR4+0x16e], R23 ;  /* 0x00016e1700007988 */ /* 0x000fe80008000004 */
[----:B------:R0:W-:Y:S04]  /*2130*/  STS.U8 [R0+UR4+0x1ab], R21 ;  /* 0x0001ab1500007988 */ /* 0x0001e80008000004 */
[----:B---3--:R3:W-:Y:S04]  /*2140*/  STS.U8 [R0+UR4+0x1e8], R25 ;  /* 0x0001e81900007988 */ /* 0x0087e80008000004 */
[----:B-1----:R-:W5:Y:S04]  /*2150*/  LDG.E.U8 R13, desc[UR10][R6.64+0x3d] ;  /* 0x00003d0a060d7981 */ /* 0x002f68000c1e1100 */
[----:B0-----:R-:W5:Y:S04]  /*2160*/  LDG.E.U8 R21, desc[UR10][R6.64+0x7a] ;  /* 0x00007a0a06157981 */ /* 0x001f68000c1e1100 */
[----:B------:R0:W5:Y:S04]  /*2170*/  LDG.E.U8 R23, desc[UR10][R6.64+0xb7] ;  /* 0x0000b70a06177981 */ /* 0x000168000c1e1100 */
[----:B---3--:R-:W3:Y:S01]  /*2180*/  LDG.E.U8 R25, desc[UR10][R8.64] ;  /* 0x0000000a08197981 */ /* 0x008ee2000c1e1100 */
[----:B--2---:R-:W-:-:S04]  /*2190*/  IADD3 R4, P0, PT, R5, UR6, RZ ;  /* 0x0000000605047c10 */ /* 0x004fc8000ff1e0ff */
[----:B------:R-:W-:Y:S01]  /*21a0*/  LEA.HI.X.SX32 R5, R5, UR7, 0x1, P0 ;  /* 0x0000000705057c11 */ /* 0x000fe200080f0eff */
[----:B------:R-:W1:Y:S01]  /*21b0*/  LDCU.64 UR6, c[0x0][0x3b8] ;  /* 0x00007700ff0677ac */ /* 0x000e620008000a00 */
[----:B0-----:R-:W-:-:S04]  /*21c0*/  IADD3 R6, P0, PT, R12, UR8, RZ ;  /* 0x000000080c067c10 */ /* 0x001fc8000ff1e0ff */
[----:B------:R-:W-:Y:S01]  /*21d0*/  LEA.HI.X.SX32 R7, R12, UR9, 0x1, P0 ;  /* 0x000000090c077c11 */ /* 0x000fe200080f0eff */
[----:B------:R-:W0:Y:S01]  /*21e0*/  LDCU.64 UR8, c[0x0][0x3b8] ;  /* 0x00007700ff0877ac */ /* 0x000e220008000a00 */
[----:B------:R2:W-:Y:S04]  /*21f0*/  STS.U8 [R0+UR4+0x225], R35 ;  /* 0x0002252300007988 */ /* 0x0005e80008000004 */
[----:B----4-:R4:W-:Y:S04]  /*2200*/  STS.U8 [R0+UR4+0x262], R31 ;  /* 0x0002621f00007988 */ /* 0x0109e80008000004 */
[----:B------:R-:W-:Y:S04]  /*2210*/  STS.U8 [R0+UR4+0x29f], R29 ;  /* 0x00029f1d00007988 */ /* 0x000fe80008000004 */
[----:B--2---:R-:W2:Y:S04]  /*2220*/  LDG.E.U8 R35, desc[UR10][R8.64+0x7a] ;  /* 0x00007a0a08237981 */ /* 0x004ea8000c1e1100 */
[----:B----4-:R-:W4:Y:S04]  /*2230*/  LDG.E.U8 R31, desc[UR10][R8.64+0x3d] ;  /* 0x00003d0a081f7981 */ /* 0x010f28000c1e1100 */
[----:B------:R1:W-:Y:S04]  /*2240*/  STS.U8 [R0+UR4+0x2dc], R37 ;  /* 0x0002dc2500007988 */ /* 0x0003e80008000004 */
[----:B------:R0:W-:Y:S04]  /*2250*/  STS.U8 [R0+UR4+0x319], R16 ;  /* 0x0003191000007988 */ /* 0x0001e80008000004 */
[----:B------:R-:W4:Y:S04]  /*2260*/  LDG.E.U8 R9, desc[UR10][R8.64+0xb7] ;  /* 0x0000b70a08097981 */ /* 0x000f28000c1e1100 */
[----:B-1----:R-:W4:Y:S04]  /*2270*/  LDG.E.U8 R37, desc[UR10][R4.64+0x3d] ;  /* 0x00003d0a04257981 */ /* 0x002f28000c1e1100 */
[----:B0-----:R-:W4:Y:S04]  /*2280*/  LDG.E.U8 R16, desc[UR10][R4.64] ;  /* 0x0000000a04107981 */ /* 0x001f28000c1e1100 */
[----:B------:R-:W4:Y:S04]  /*2290*/  LDG.E.U8 R29, desc[UR10][R4.64+0x7a] ;  /* 0x00007a0a041d7981 */ /* 0x000f28000c1e1100 */
[----:B------:R0:W4:Y:S04]  /*22a0*/  LDG.E.U8 R8, desc[UR10][R4.64+0xb7] ;  /* 0x0000b70a04087981 */ /* 0x000128000c1e1100 */
[----:B------:R1:W-:Y:S04]  /*22b0*/  STS.U8 [R0+UR4+0x40d], R2 ;  /* 0x00040d0200007988 */ /* 0x0003e80008000004 */
[----:B------:R-:W-:Y:S01]  /*22c0*/  STS.U8 [R0+UR4+0x356], R18 ;  /* 0x0003561200007988 */ /* 0x000fe20008000004 */
[----:B0-----:R-:W-:-:S03]  /*22d0*/  IADD3 R4, P0, PT, R3, UR6, RZ ;  /* 0x0000000603047c10 */ /* 0x001fc6000ff1e0ff */
[----:B------:R0:W-:Y:S01]  /*22e0*/  STS.U8 [R0+UR4+0x393], R22 ;  /* 0x0003931600007988 */ /* 0x0001e20008000004 */
[----:B------:R-:W-:Y:S01]  /*22f0*/  LEA.HI.X.SX32 R5, R3, UR7, 0x1, P0 ;  /* 0x0000000703057c11 */ /* 0x000fe200080f0eff */
[----:B------:R-:W0:Y:S01]  /*2300*/  LDCU.64 UR6, c[0x0][0x3b8] ;  /* 0x00007700ff0677ac */ /* 0x000e220008000a00 */
[C---:B-1----:R-:W-:Y:S01]  /*2310*/  IADD3 R2, P0, PT, R15.reuse, UR8, RZ ;  /* 0x000000080f027c10 */ /* 0x042fe2000ff1e0ff */
[----:B------:R1:W-:Y:S03]  /*2320*/  STS.U8 [R0+UR4+0x3d0], R24 ;  /* 0x0003d01800007988 */ /* 0x0003e60008000004 */
[----:B------:R-:W-:Y:S01]  /*2330*/  LEA.HI.X.SX32 R3, R15, UR9, 0x1, P0 ;  /* 0x000000090f037c11 */ /* 0x000fe200080f0eff */
[----:B------:R-:W1:Y:S01]  /*2340*/  LDCU.64 UR8, c[0x0][0x3b8] ;  /* 0x00007700ff0877ac */ /* 0x000e620008000a00 */
[----:B0-----:R-:W4:Y:S04]  /*2350*/  LDG.E.U8 R22, desc[UR10][R6.64] ;  /* 0x0000000a06167981 */ /* 0x001f28000c1e1100 */
[----:B------:R-:W4:Y:S04]  /*2360*/  LDG.E.U8 R18, desc[UR10][R6.64+0x3d] ;  /* 0x00003d0a06127981 */ /* 0x000f28000c1e1100 */
[----:B------:R-:W4:Y:S04]  /*2370*/  LDG.E.U8 R12, desc[UR10][R6.64+0x7a] ;  /* 0x00007a0a060c7981 */ /* 0x000f28000c1e1100 */
[----:B-1----:R-:W4:Y:S04]  /*2380*/  LDG.E.U8 R24, desc[UR10][R6.64+0xb7] ;  /* 0x0000b70a06187981 */ /* 0x002f28000c1e1100 */
[----:B------:R0:W-:Y:S04]  /*2390*/  STS.U8 [R0+UR4+0x44a], R20 ;  /* 0x00044a1400007988 */ /* 0x0001e80008000004 */
[----:B------:R1:W-:Y:S04]  /*23a0*/  STS.U8 [R0+UR4+0x487], R28 ;  /* 0x0004871c00007988 */ /* 0x0003e80008000004 */
[----:B------:R-:W4:Y:S04]  /*23b0*/  LDG.E.U8 R7, desc[UR10][R4.64] ;  /* 0x0000000a04077981 */ /* 0x000f28000c1e1100 */
[----:B0-----:R-:W4:Y:S04]  /*23c0*/  LDG.E.U8 R20, desc[UR10][R4.64+0x7a] ;  /* 0x00007a0a04147981 */ /* 0x001f28000c1e1100 */
[----:B-1----:R-:W4:Y:S04]  /*23d0*/  LDG.E.U8 R28, desc[UR10][R4.64+0x3d] ;  /* 0x00003d0a041c7981 */ /* 0x002f28000c1e1100 */
[----:B------:R0:W4:Y:S04]  /*23e0*/  LDG.E.U8 R6, desc[UR10][R4.64+0xb7] ;  /* 0x0000b70a04067981 */ /* 0x000128000c1e1100 */
[----:B------:R1:W-:Y:S04]  /*23f0*/  STS.U8 [R0+UR4+0x4c4], R30 ;  /* 0x0004c41e00007988 */ /* 0x0003e80008000004 */
[----:B------:R1:W-:Y:S01]  /*2400*/  STS.U8 [R0+UR4+0x501], R32 ;  /* 0x0005012000007988 */ /* 0x0003e20008000004 */
[----:B0-----:R-:W-:-:S03]  /*2410*/  IADD3 R4, P0, PT, R17, UR6, RZ ;  /* 0x0000000611047c10 */ /* 0x001fc6000ff1e0ff */
[----:B------:R0:W-:Y:S01]  /*2420*/  STS.U8 [R0+UR4+0x53e], R34 ;  /* 0x00053e2200007988 */ /* 0x0001e20008000004 */
[----:B------:R-:W-:Y:S01]  /*2430*/  LEA.HI.X.SX32 R5, R17, UR7, 0x1, P0 ;  /* 0x0000000711057c11 */ /* 0x000fe200080f0eff */
[----:B------:R-:W5:Y:S02]  /*2440*/  LDCU.64 UR6, c[0x0][0x3b8] ;  /* 0x00007700ff0677ac */ /* 0x000f640008000a00 */
[----:B-1----:R-:W4:Y:S04]  /*2450*/  LDG.E.U8 R30, desc[UR10][R2.64+0x3d] ;  /* 0x00003d0a021e7981 */ /* 0x002f28000c1e1100 */
[----:B------:R-:W4:Y:S04]  /*2460*/  LDG.E.U8 R32, desc[UR10][R2.64] ;  /* 0x0000000a02207981 */ /* 0x000f28000c1e1100 */
[----:B------:R-:W4:Y:S04]  /*2470*/  LDG.E.U8 R15, desc[UR10][R2.64+0x7a] ;  /* 0x00007a0a020f7981 */ /* 0x000f28000c1e1100 */
[----:B0-----:R0:W4:Y:S04]  /*2480*/  LDG.E.U8 R34, desc[UR10][R2.64+0xb7] ;  /* 0x0000b70a02227981 */ /* 0x001128000c1e1100 */
[----:B------:R1:W-:Y:S04]  /*2490*/  STS.U8 [R0+UR4+0x57b], R36 ;  /* 0x00057b2400007988 */ /* 0x0003e80008000004 */
[----:B------:R1:W-:Y:S01]  /*24a0*/  STS.U8 [R0+UR4+0x5b8], R10 ;  /* 0x0005b80a00007988 */ /* 0x0003e20008000004 */
[----:B0-----:R-:W-:-:S03]  /*24b0*/  IADD3 R2, P0, PT, R19, UR8, RZ ;  /* 0x0000000813027c10 */ /* 0x001fc6000ff1e0ff */
[----:B------:R-:W4:Y:S01]  /*24c0*/  LDG.E.U8 R17, desc[UR10][R4.64+0x7a] ;  /* 0x00007a0a04117981 */ /* 0x000f22000c1e1100 */
[----:B------:R-:W-:Y:S01]  /*24d0*/  LEA.HI.X.SX32 R3, R19, UR9, 0x1, P0 ;  /* 0x0000000913037c11 */ /* 0x000fe200080f0eff */
[----:B------:R-:W0:Y:S02]  /*24e0*/  LDCU.64 UR8, c[0x0][0x3b8] ;  /* 0x00007700ff0877ac */ /* 0x000e240008000a00 */
[----:B-1----:R-:W4:Y:S04]  /*24f0*/  LDG.E.U8 R36, desc[UR10][R4.64+0xb7] ;  /* 0x0000b70a04247981 */ /* 0x002f28000c1e1100 */
[----:B------:R-:W4:Y:S04]  /*2500*/  LDG.E.U8 R10, desc[UR10][R4.64+0x3d] ;  /* 0x00003d0a040a7981 */ /* 0x000f28000c1e1100 */
[----:B------:R1:W-:Y:S04]  /*2510*/  STS.U8 [R0+UR4+0x632], R11 ;  /* 0x0006320b00007988 */ /* 0x0003e80008000004 */
[----:B------:R0:W-:Y:S04]  /*2520*/  STS.U8 [R0+UR4+0x66f], R27 ;  /* 0x00066f1b00007988 */ /* 0x0001e80008000004 */
[----:B------:R0:W-:Y:S04]  /*2530*/  STS.U8 [R0+UR4+0x6ac], R26 ;  /* 0x0006ac1a00007988 */ /* 0x0001e80008000004 */
[----:B-1----:R-:W4:Y:S04]  /*2540*/  LDG.E.U8 R11, desc[UR10][R2.64+0x3d] ;  /* 0x00003d0a020b7981 */ /* 0x002f28000c1e1100 */
[----:B0-----:R-:W4:Y:S04]  /*2550*/  LDG.E.U8 R27, desc[UR10][R2.64] ;  /* 0x0000000a021b7981 */ /* 0x001f28000c1e1100 */
[----:B------:R-:W4:Y:S04]  /*2560*/  LDG.E.U8 R19, desc[UR10][R2.64+0x7a] ;  /* 0x00007a0a02137981 */ /* 0x000f28000c1e1100 */
[----:B------:R-:W4:Y:S04]  /*2570*/  LDG.E.U8 R26, desc[UR10][R2.64+0xb7] ;  /* 0x0000b70a021a7981 */ /* 0x000f28000c1e1100 */
[----:B-----5:R0:W-:Y:S04]  /*2580*/  STS.U8 [R0+UR4+0x5f5], R14 ;  /* 0x0005f50e00007988 */ /* 0x0201e80008000004 */
[----:B0-----:R0:W5:Y:S02]  /*2590*/  LDG.E.U8 R14, desc[UR10][R4.64] ;  /* 0x0000000a040e7981 */ /* 0x001164000c1e1100 */
[----:B0-----:R-:W-:-:S04]  /*25a0*/  IADD3 R4, P0, PT, R0, UR6, RZ ;  /* 0x0000000600047c10 */ /* 0x001fc8000ff1e0ff */
[----:B------:R-:W-:Y:S02]  /*25b0*/  LEA.HI.X.SX32 R5, R0, UR7, 0x1, P0 ;  /* 0x0000000700057c11 */ /* 0x000fe400080f0eff */
[----:B------:R-:W-:-:S04]  /*25c0*/  IADD3 R2, P0, PT, R33, UR8, RZ ;  /* 0x0000000821027c10 */ /* 0x000fc8000ff1e0ff */
[----:B------:R-:W-:Y:S01]  /*25d0*/  LEA.HI.X.SX32 R3, R33, UR9, 0x1, P0 ;  /* 0x0000000921037c11 */ /* 0x000fe200080f0eff */
[----:B------:R-:W-:Y:S04]  /*25e0*/  STS.U8 [R0+UR4+0x6e9], R13 ;  /* 0x0006e90d00007988 */ /* 0x000fe80008000004 */
[----:B------:R0:W-:Y:S04]  /*25f0*/  STS.U8 [R0+UR4+0x726], R21 ;  /* 0x0007261500007988 */ /* 0x0001e80008000004 */
[----:B------:R1:W-:Y:S04]  /*2600*/  STS.U8 [R0+UR4+0x763], R23 ;  /* 0x0007631700007988 */ /* 0x0003e80008000004 */
[----:B---3--:R3:W-:Y:S04]  /*2610*/  STS.U8 [R0+UR4+0x7a0], R25 ;  /* 0x0007a01900007988 */ /* 0x0087e80008000004 */
[----:B0-----:R-:W5:Y:S04]  /*2620*/  LDG.E.U8 R21, desc[UR10][R4.64+0x3d] ;  /* 0x00003d0a04157981 */ /* 0x001f68000c1e1100 */
[----:B-1----:R-:W5:Y:S04]  /*2630*/  LDG.E.U8 R23, desc[UR10][R4.64] ;  /* 0x0000000a04177981 */ /* 0x002f68000c1e1100 */
[----:B------:R-:W5:Y:S04]  /*2640*/  LDG.E.U8 R13, desc[UR10][R4.64+0x7a] ;  /* 0x00007a0a040d7981 */ /* 0x000f68000c1e1100 */
[----:B---3--:R-:W3:Y:S04]  /*2650*/  LDG.E.U8 R25, desc[UR10][R4.64+0xb7] ;  /* 0x0000b70a04197981 */ /* 0x008ee8000c1e1100 */
[----:B------:R0:W3:Y:S04]  /*2660*/  LDG.E.U8 R33, desc[UR10][R2.64] ;  /* 0x0000000a02217981 */ /* 0x0000e8000c1e1100 */
[----:B--2---:R1:W-:Y:S04]  /*2670*/  STS.U8 [R0+UR4+0x81a], R35 ;  /* 0x00081a2300007988 */ /* 0x0043e80008000004 */
[----:B----4-:R1:W-:Y:S01]  /*2680*/  STS.U8 [R0+UR4+0x7dd], R31 ;  /* 0x0007dd1f00007988 */ /* 0x0103e20008000004 */
[----:B------:R-:W-:-:S03]  /*2690*/  UISETP.GE.AND UP0, UPT, UR5, 0x1, UPT ;  /* 0x000000010500788c */ /* 0x000fc6000bf06270 */
[----:B------:R1:W-:Y:S04]  /*26a0*/  STS.U8 [R0+UR4+0x857], R9 ;  /* 0x0008570900007988 */ /* 0x0003e80008000004 */
[----:B------:R1:W-:Y:S04]  /*26b0*/  STS.U8 [R0+UR4+0x8d1], R37 ;  /* 0x0008d12500007988 */ /* 0x0003e80008000004 */
[----:B------:R1:W-:Y:S04]  /*26c0*/  STS.U8 [R0+UR4+0x894], R16 ;  /* 0x0008941000007988 */ /* 0x0003e80008000004 */
[----:B------:R1:W-:Y:S04]  /*26d0*/  STS.U8 [R0+UR4+0x90e], R29 ;  /* 0x00090e1d00007988 */ /* 0x0003e80008000004 */
[----:B------:R1:W-:Y:S01]  /*26e0*/  STS.U8 [R0+UR4+0x94b], R8 ;  /* 0x00094b0800007988 */ /* 0x0003e20008000004 */
[----:B0-----:R-:W-:-:S03]  /*26f0*/  IMAD.MOV.U32 R3, RZ, RZ, RZ ;  /* 0x000000ffff037224 */ /* 0x001fc600078e00ff */
[----:B------:R1:W-:Y:S04]  /*2700*/  STS.U8 [R0+UR4+0x988], R22 ;  /* 0x0009881600007988 */ /* 0x0003e80008000004 */
        /* <DEDUP_REMOVED lines=18> */
[----:B-----5:R1:W-:Y:S04]  /*2830*/  STS.U8 [R0+UR4+0xc64], R14 ;  /* 0x000c640e00007988 */ /* 0x0203e80008000004 */
[----:B------:R1:W-:Y:S04]  /*2840*/  STS.U8 [R0+UR4+0x3d], R21 ;  /* 0x00003d1500007988 */ /* 0x0003e80008000004 */
[----:B------:R1:W-:Y:S04]  /*2850*/  STS.U8 [R0+UR4], R23 ;  /* 0x0000001700007988 */ /* 0x0003e80008000004 */
[----:B------:R1:W-:Y:S04]  /*2860*/  STS.U8 [R0+UR4+0x7a], R13 ;  /* 0x00007a0d00007988 */ /* 0x0003e80008000004 */
[----:B---3--:R1:W-:Y:S04]  /*2870*/  STS.U8 [R0+UR4+0xb7], R25 ;  /* 0x0000b71900007988 */ /* 0x0083e80008000004 */
[----:B------:R1:W-:Y:S01]  /*2880*/  STS.U8 [R0+UR4+0xe4c], R33 ;  /* 0x000e4c2100007988 */ /* 0x0003e20008000004 */
[----:B------:R-:W-:Y:S06]  /*2890*/  BAR.SYNC.DEFER_BLOCKING 0x0 ;  /* 0x0000000000007b1d */ /* 0x000fec0000010000 */
[----:B------:R-:W-:Y:S05]  /*28a0*/  BRA.U !UP0, `(.L_x_0) ;  /* 0x0000001508087547 */ /* 0x000fea000b800000 */
[----:B------:R-:W0:Y:S01]  /*28b0*/  LDC R4, c[0x0][0x3d4] ;  /* 0x0000f500ff047b82 */ /* 0x000e220000000800 */
[----:B------:R-:W0:Y:S01]  /*28c0*/  LDCU UR4, c[0x0][0x3d8] ;  /* 0x00007b00ff0477ac */ /* 0x000e220008000800 */
[----:B------:R-:W-:Y:S02]  /*28d0*/  IMAD.MOV.U32 R3, RZ, RZ, RZ ;  /* 0x000000ffff037224 */ /* 0x000fe400078e00ff */
[----:B0-----:R-:W-:Y:S01]  /*28e0*/  IMAD R4, R4, UR4, RZ ;  /* 0x0000000404047c24 */ /* 0x001fe2000f8e02ff */
[----:B------:R-:W-:-:S06]  /*28f0*/  UMOV UR4, URZ ;  /* 0x000000ff00047c82 */ /* 0x000fcc0008000000 */
.L_x_18:
[----:B------:R-:W0:Y:S01]  /*2900*/  S2UR UR13, SR_CgaCtaId ;  /* 0x00000000000d79c3 */ /* 0x000e220000008800 */
[----:B------:R-:W-:Y:S01]  /*2910*/  UMOV UR12, 0x400 ;  /* 0x00000400000c7882 */ /* 0x000fe20000000000 */
[----:B------:R-:W2:Y:S01]  /*2920*/  LDCU UR6, c[0x0][0x384] ;  /* 0x00007080ff0677ac */ /* 0x000ea20008000800 */
[----:B------:R-:W-:Y:S01]  /*2930*/  BSSY.RECONVERGENT B0, `(.L_x_1) ;  /* 0x0000023000007945 */ /* 0x000fe20003800200 */
[----:B------:R-:W-:Y:S02]  /*2940*/  UIADD3 UR7, UPT, UPT, UR12, 0x3d0, URZ ;  /* 0x000003d00c077890 */ /* 0x000fe4000fffe0ff */
[----:B0-----:R-:W-:Y:S02]  /*2950*/  ULEA UR9, UR13, UR12, 0x18 ;  /* 0x0000000c0d097291 */ /* 0x001fe4000f8ec0ff */
[----:B------:R-:W-:Y:S02]  /*2960*/  ULEA UR7, UR13, UR7, 0x18 ;  /* 0x000000070d077291 */ /* 0x000fe4000f8ec0ff */
[----:B------:R-:W-:-:S09]  /*2970*/  ULEA UR5, UR4, UR9, 0x2 ;  /* 0x0000000904057291 */ /* 0x000fd2000f8e10ff */
[----:B-1----:R-:W2:Y:S01]  /*2980*/  LDS R11, [UR5] ;  /* 0x00000005ff0b7984 */ /* 0x002ea20008000800 */
[----:B------:R-:W-:-:S04]  /*2990*/  UIADD3 UR5, UPT, UPT, UR12, 0x9c50, URZ ;  /* 0x00009c500c057890 */ /* 0x000fc8000fffe0ff */
[----:B------:R-:W-:Y:S02]  /*29a0*/  ULEA UR8, UR13, UR5, 0x18 ;  /* 0x000000050d087291 */ /* 0x000fe4000f8ec0ff */
[----:B------:R-:W-:-:S04]  /*29b0*/  UIADD3 UR5, UPT, UPT, UR12, 0x2dc, URZ ;  /* 0x000002dc0c057890 */ /* 0x000fc8000fffe0ff */
[----:B------:R-:W-:Y:S01]  /*29c0*/  ULEA UR5, UR13, UR5, 0x18 ;  /* 0x000000050d057291 */ /* 0x000fe2000f8ec0ff */
[----:B--2---:R-:W-:-:S05]  /*29d0*/  IMAD R2, R0, UR6, R11 ;  /* 0x0000000600027c24 */ /* 0x004fca000f8e020b */
[----:B------:R-:W-:Y:S01]  /*29e0*/  LEA R5, R11, UR5, 0x2 ;  /* 0x000000050b057c11 */ /* 0x000fe2000f8e10ff */
[----:B------:R-:W0:Y:S01]  /*29f0*/  LDS.U8 R6, [R2+UR8+-0x1] ;  /* 0xffffff0802067984 */ /* 0x000e220008000000 */
[----:B------:R-:W-:-:S04]  /*2a00*/  LEA R7, R2, UR7, 0x2 ;  /* 0x0000000702077c11 */ /* 0x000fc8000f8e10ff */
[----:B------:R-:W1:Y:S04]  /*2a10*/  LDS R5, [R5+-0x4] ;  /* 0xfffffc0005057984 */ /* 0x000e680000000800 */
[----:B------:R-:W2:Y:S01]  /*2a20*/  LDS R7, [R7+-0x4] ;  /* 0xfffffc0007077984 */ /* 0x000ea20000000800 */
[----:B0-----:R-:W-:-:S13]  /*2a30*/  ISETP.NE.AND P0, PT, R6, RZ, PT ;  /* 0x000000ff0600720c */ /* 0x001fda0003f05270 */
[----:B-12---:R-:W-:Y:S05]  /*2a40*/  @P0 BRA `(.L_x_2) ;  /* 0x0000000000240947 */ /* 0x006fea0003800000 */
[----:B------:R-:W-:Y:S02]  /*2a50*/  UIADD3 UR5, UPT, UPT, UR12, 0xf4, URZ ;  /* 0x000000f40c057890 */ /* 0x000fe4000fffe0ff */
[----:B------:R-:W-:Y:S02]  /*2a60*/  UIADD3 UR7, UPT, UPT, UR12, 0x1e8, URZ ;  /* 0x000001e80c077890 */ /* 0x000fe4000fffe0ff */
[----:B------:R-:W-:Y:S02]  /*2a70*/  ULEA UR5, UR13, UR5, 0x18 ;  /* 0x000000050d057291 */ /* 0x000fe4000f8ec0ff */
[----:B------:R-:W-:-:S04]  /*2a80*/  ULEA UR7, UR13, UR7, 0x18 ;  /* 0x000000070d077291 */ /* 0x000fc8000f8ec0ff */
[C---:B------:R-:W-:Y:S02]  /*2a90*/  LEA R9, R11.reuse, UR5, 0x2 ;  /* 0x000000050b097c11 */ /* 0x040fe4000f8e10ff */
[----:B------:R-:W-:-:S04]  /*2aa0*/  LEA R8, R11, UR7, 0x2 ;  /* 0x000000070b087c11 */ /* 0x000fc8000f8e10ff */
[----:B------:R-:W0:Y:S04]  /*2ab0*/  LDS R9, [R9+-0x4] ;  /* 0xfffffc0009097984 */ /* 0x000e280000000800 */
[----:B------:R-:W1:Y:S01]  /*2ac0*/  LDS R8, [R8+-0x4] ;  /* 0xfffffc0008087984 */ /* 0x000e620000000800 */
[----:B------:R-:W-:Y:S05]  /*2ad0*/  BRA `(.L_x_3) ;  /* 0x0000000000207947 */ /* 0x000fea0003800000 */
.L_x_2:
[----:B------:R-:W-:Y:S02]  /*2ae0*/  UIADD3 UR5, UPT, UPT, UR12, 0x1e8, URZ ;  /* 0x000001e80c057890 */ /* 0x000fe4000fffe0ff */
[----:B------:R-:W-:Y:S02]  /*2af0*/  UIADD3 UR7, UPT, UPT, UR12, 0xf4, URZ ;  /* 0x000000f40c077890 */ /* 0x000fe4000fffe0ff */
[----:B------:R-:W-:Y:S02]  /*2b00*/  ULEA UR5, UR13, UR5, 0x18 ;  /* 0x000000050d057291 */ /* 0x000fe4000f8ec0ff */
[----:B------:R-:W-:-:S04]  /*2b10*/  ULEA UR7, UR13, UR7, 0x18 ;  /* 0x000000070d077291 */ /* 0x000fc8000f8ec0ff */
[C---:B------:R-:W-:Y:S02]  /*2b20*/  LEA R9, R11.reuse, UR5, 0x2 ;  /* 0x000000050b097c11 */ /* 0x040fe4000f8e10ff */
[----:B------:R-:W-:-:S04]  /*2b30*/  LEA R8, R11, UR7, 0x2 ;  /* 0x000000070b087c11 */ /* 0x000fc8000f8e10ff */
[----:B------:R-:W2:Y:S04]  /*2b40*/  LDS R9, [R9+-0x4] ;  /* 0xfffffc0009097984 */ /* 0x000ea80000000800 */
[----:B------:R-:W3:Y:S02]  /*2b50*/  LDS R8, [R8+-0x4] ;  /* 0xfffffc0008087984 */ /* 0x000ee40000000800 */
.L_x_3:
[----:B------:R-:W-:Y:S05]  /*2b60*/  BSYNC.RECONVERGENT B0 ;  /* 0x0000000000007941 */ /* 0x000fea0003800200 */
.L_x_1:
[----:B------:R-:W-:Y:S01]  /*2b70*/  IABS R13, R4 ;  /* 0x00000004000d7213 */ /* 0x000fe20000000000 */
[----:B------:R-:W4:Y:S01]  /*2b80*/  LDC R2, c[0x0][0x3d4] ;  /* 0x0000f500ff027b82 */ /* 0x000f220000000800 */
[----:B------:R-:W-:Y:S01]  /*2b90*/  IABS R14, R7 ;  /* 0x00000007000e7213 */ /* 0x000fe20000000000 */
[----:B------:R-:W0:Y:S01]  /*2ba0*/  LDCU UR7, c[0x0][0x384] ;  /* 0x00007080ff0777ac */ /* 0x000e220008000800 */
[----:B------:R-:W5:Y:S01]  /*2bb0*/  I2F.RP R6, R13 ;  /* 0x0000000d00067306 */ /* 0x000f620000209400 */
[----:B------:R-:W-:Y:S01]  /*2bc0*/  UIADD3 UR6, UPT, UPT, -UR6, URZ, URZ ;  /* 0x000000ff06067290 */ /* 0x000fe2000fffe1ff */
[----:B------:R-:W-:-:S06]  /*2bd0*/  UMOV UR5, URZ ;  /* 0x000000ff00057c82 */ /* 0x000fcc0008000000 */
[----:B-----5:R-:W5:Y:S01]  /*2be0*/  MUFU.RCP R6, R6 ;  /* 0x0000000600067308 */ /* 0x020f620000001000 */
[----:B----4-:R-:W-:Y:S01]  /*2bf0*/  IABS R16, R2 ;  /* 0x0000000200107213 */ /* 0x010fe20000000000 */
[----:B-----5:R-:W-:-:S06]  /*2c00*/  VIADD R10, R6, 0xffffffe ;  /* 0x0ffffffe060a7836 */ /* 0x020fcc0000000000 */
[----:B------:R4:W5:Y:S02]  /*2c10*/  F2I.FTZ.U32.TRUNC.NTZ R11, R10 ;  /* 0x0000000a000b7305 */ /* 0x000964000021f000 */
[----:B----4-:R-:W-:Y:S02]  /*2c20*/  IMAD.MOV.U32 R10, RZ, RZ, RZ ;  /* 0x000000ffff0a7224 */ /* 0x010fe400078e00ff */
[----:B-----5:R-:W-:-:S04]  /*2c30*/  IMAD.MOV R12, RZ, RZ, -R11 ;  /* 0x000000ffff0c7224 */ /* 0x020fc800078e0a0b */
[----:B------:R-:W-:Y:S01]  /*2c40*/  IMAD R15, R12, R13, RZ ;  /* 0x0000000d0c0f7224 */ /* 0x000fe200078e02ff */
[----:B------:R-:W-:-:S03]  /*2c50*/  IABS R12, R4 ;  /* 0x00000004000c7213 */ /* 0x000fc60000000000 */
[----:B------:R-:W-:-:S04]  /*2c60*/  IMAD.HI.U32 R11, R11, R15, R10 ;  /* 0x0000000f0b0b7227 */ /* 0x000fc800078e000a */
[----:B------:R-:W-:Y:S02]  /*2c70*/  IMAD.MOV R15, RZ, RZ, -R12 ;  /* 0x000000ffff0f7224 */ /* 0x000fe400078e0a0c */
[----:B------:R-:W-:Y:S01]  /*2c80*/  IMAD.HI.U32 R6, R11, R14, RZ ;  /* 0x0000000e0b067227 */ /* 0x000fe200078e00ff */
[----:B------:R-:W4:Y:S03]  /*2c90*/  I2F.RP R12, R16 ;  /* 0x00000010000c7306 */ /* 0x000f260000209400 */
[----:B------:R-:W-:-:S05]  /*2ca0*/  IMAD R10, R6, R15, R14 ;  /* 0x0000000f060a7224 */ /* 0x000fca00078e020e */
[----:B------:R-:W-:Y:S01]  /*2cb0*/  ISETP.GT.U32.AND P1, PT, R13, R10, PT ;  /* 0x0000000a0d00720c */ /* 0x000fe20003f24070 */
[----:B0-2---:R-:W-:Y:S08]  /*2cc0*/  I2F.F64 R14, R9 ;  /* 0x00000009000e7312 */ /* 0x005ff00000201c00 */
[----:B----4-:R-:W0:Y:S04]  /*2cd0*/  MUFU.RCP R12, R12 ;  /* 0x0000000c000c7308 */ /* 0x010e280000001000 */
[----:B------:R-:W-:-:S02]  /*2ce0*/  @!P1 IMAD.IADD R10, R10, 0x1, -R13 ;  /* 0x000000010a0a9824 */ /* 0x000fc400078e0a0d */
[----:B------:R-:W-:Y:S01]  /*2cf0*/  @!P1 VIADD R6, R6, 0x1 ;  /* 0x0000000106069836 */ /* 0x000fe20000000000 */
[----:B------:R-:W-:Y:S02]  /*2d00*/  ISETP.NE.AND P1, PT, R4, RZ, PT ;  /* 0x000000ff0400720c */ /* 0x000fe40003f25270 */
[----:B------:R-:W-:Y:S02]  /*2d10*/  ISETP.GE.U32.AND P0, PT, R10, R13, PT ;  /* 0x0000000d0a00720c */ /* 0x000fe40003f06070 */
[----:B------:R-:W-:-:S04]  /*2d20*/  LOP3.LUT R10, R7, R4, RZ, 0x3c, !PT ;  /* 0x00000004070a7212 */ /* 0x000fc800078e3cff */
[----:B------:R-:W-:Y:S01]  /*2d30*/  ISETP.GE.AND P2, PT, R10, RZ, PT ;  /* 0x000000ff0a00720c */ /* 0x000fe20003f46270 */
[----:B0-----:R-:W-:-:S04]  /*2d40*/  VIADD R10, R12, 0xffffffe ;  /* 0x0ffffffe0c0a7836 */ /* 0x001fc80000000000 */
[----:B------:R0:W2:Y:S02]  /*2d50*/  F2I.FTZ.U32.TRUNC.NTZ R11, R10 ;  /* 0x0000000a000b7305 */ /* 0x0000a4000021f000 */
[----:B------:R-:W-:-:S06]  /*2d60*/  @P0 VIADD R6, R6, 0x1 ;  /* 0x0000000106060836 */ /* 0x000fcc0000000000 */
[----:B------:R-:W-:Y:S01]  /*2d70*/  @!P2 IMAD.MOV R6, RZ, RZ, -R6 ;  /* 0x000000ffff06a224 */ /* 0x000fe200078e0a06 */
[----:B------:R-:W-:Y:S01]  /*2d80*/  @!P1 LOP3.LUT R6, RZ, R4, RZ, 0x33, !PT ;  /* 0x00000004ff069212 */ /* 0x000fe200078e33ff */
[----:B0-----:R-:W-:-:S04]  /*2d90*/  IMAD.MOV.U32 R10, RZ, RZ, RZ ;  /* 0x000000ffff0a7224 */ /* 0x001fc800078e00ff */
[----:B------:R-:W-:Y:S02]  /*2da0*/  IMAD.MOV R12, RZ, RZ, -R6 ;  /* 0x000000ffff0c7224 */ /* 0x000fe400078e0a06 */
[----:B--2---:R-:W-:Y:S02]  /*2db0*/  IMAD.MOV R13, RZ, RZ, -R11 ;  /* 0x000000ffff0d7224 */ /* 0x004fe400078e0a0b */
[----:B------:R-:W-:Y:S02]  /*2dc0*/  IMAD R19, R4, R12, R7 ;  /* 0x0000000c04137224 */ /* 0x000fe400078e0207 */
[----:B------:R-:W-:-:S03]  /*2dd0*/  IMAD R7, R13, R16, RZ ;  /* 0x000000100d077224 */ /* 0x000fc600078e02ff */
[----:B------:R-:W-:Y:S01]  /*2de0*/  IABS R12, R19 ;  /* 0x00000013000c7213 */ /* 0x000fe20000000000 */
[----:B------:R-:W-:-:S04]  /*2df0*/  IMAD.HI.U32 R10, R11, R7, R10 ;  /* 0x000000070b0a7227 */ /* 0x000fc800078e000a */
[----:B------:R-:W-:-:S04]  /*2e00*/  IMAD.MOV.U32 R7, RZ, RZ, R12 ;  /* 0x000000ffff077224 */ /* 0x000fc800078e000c */
[----:B------:R-:W-:-:S04]  /*2e10*/  IMAD.HI.U32 R10, R10, R7, RZ ;  /* 0x000000070a0a7227 */ /* 0x000fc800078e00ff */
[----:B------:R-:W-:-:S04]  /*2e20*/  IMAD.MOV R11, RZ, RZ, -R10 ;  /* 0x000000ffff0b7224 */ /* 0x000fc800078e0a0a */
[----:B------:R-:W-:-:S05]  /*2e30*/  IMAD R7, R16, R11, R7 ;  /* 0x0000000b10077224 */ /* 0x000fca00078e0207 */
[----:B------:R-:W-:-:S13]  /*2e40*/  ISETP.GT.U32.AND P1, PT, R16, R7, PT ;  /* 0x000000071000720c */ /* 0x000fda0003f24070 */
[----:B------:R-:W-:Y:S02]  /*2e50*/  @!P1 IMAD.IADD R7, R7, 0x1, -R16 ;  /* 0x0000000107079824 */ /* 0x000fe400078e0a10 */
[----:B------:R-:W-:Y:S01]  /*2e60*/  @!P1 VIADD R10, R10, 0x1 ;  /* 0x000000010a0a9836 */ /* 0x000fe20000000000 */
[----:B------:R-:W-:Y:S02]  /*2e70*/  ISETP.NE.AND P1, PT, R2, RZ, PT ;  /* 0x000000ff0200720c */ /* 0x000fe40003f25270 */
[----:B------:R-:W-:Y:S02]  /*2e80*/  ISETP.GE.U32.AND P0, PT, R7, R16, PT ;  /* 0x000000100700720c */ /* 0x000fe40003f06070 */
[----:B------:R-:W-:Y:S01]  /*2e90*/  LOP3.LUT R7, R19, R2, RZ, 0x3c, !PT ;  /* 0x0000000213077212 */ /* 0x000fe200078e3cff */
[----:B-1-3--:R-:W-:Y:S03]  /*2ea0*/  I2F.F64 R16, R8 ;  /* 0x0000000800107312 */ /* 0x00afe60000201c00 */
[----:B------:R-:W-:-:S07]  /*2eb0*/  ISETP.GE.AND P2, PT, R7, RZ, PT ;  /* 0x000000ff0700720c */ /* 0x000fce0003f46270 */
[----:B------:R-:W-:-:S04]  /*2ec0*/  @P0 VIADD R10, R10, 0x1 ;  /* 0x000000010a0a0836 */ /* 0x000fc80000000000 */
[----:B------:R-:W-:-:S04]  /*2ed0*/  IMAD.MOV.U32 R18, RZ, RZ, R10 ;  /* 0x000000ffff127224 */ /* 0x000fc800078e000a */
[----:B------:R-:W-:Y:S01]  /*2ee0*/  @!P2 IMAD.MOV R18, RZ, RZ, -R18 ;  /* 0x000000ffff12a224 */ /* 0x000fe200078e0a12 */
[----:B------:R-:W-:-:S04]  /*2ef0*/  @!P1 LOP3.LUT R18, RZ, R2, RZ, 0x33, !PT ;  /* 0x00000002ff129212 */ /* 0x000fc800078e33ff */
[----:B------:R-:W0:Y:S01]  /*2f00*/  I2F.F64 R12, R18 ;  /* 0x00000012000c7312 */ /* 0x000e220000201c00 */
[----:B------:R-:W-:-:S04]  /*2f10*/  IMAD.MOV R7, RZ, RZ, -R18 ;  /* 0x000000ffff077224 */ /* 0x000fc800078e0a12 */
[----:B------:R-:W-:Y:S02]  /*2f20*/  IMAD R2, R2, R7, R19 ;  /* 0x0000000702027224 */ /* 0x000fe400078e0213 */
[----:B------:R-:W1:Y:S02]  /*2f30*/  LDC R7, c[0x0][0x3d4] ;  /* 0x0000f500ff077b82 */ /* 0x000e640000000800 */
[----:B------:R-:W2:Y:S01]  /*2f40*/  I2F.F64 R10, R2 ;  /* 0x00000002000a7312 */ /* 0x000ea20000201c00 */
[----:B0-----:R-:W-:Y:S02]  /*2f50*/  DFMA R12, R16, 0.5, R12 ;  /* 0x3fe00000100c782b */ /* 0x001fe4000000000c */
[----:B--2---:R-:W-:-:S11]  /*2f60*/  DFMA R10, R14, 0.5, R10 ;  /* 0x3fe000000e0a782b */ /* 0x004fd6000000000a */
.L_x_17:
[----:B------:R-:W-:Y:S02]  /*2f70*/  UISETP.GE.U32.AND UP0, UPT, UR4, UR5, UPT ;  /* 0x000000050400728c */ /* 0x000fe4000bf06070 */
[----:B------:R-:W-:-:S04]  /*2f80*/  UIADD3 UR6, UPT, UPT, UR6, 0x1, URZ ;  /* 0x0000000106067890 */ /* 0x000fc8000fffe0ff */
[----:B------:R-:W-:-:S03]  /*2f90*/  UISETP.NE.AND UP1, UPT, UR6, URZ, UPT ;  /* 0x000000ff0600728c */ /* 0x000fc6000bf25270 */
[----:B------:R-:W-:Y:S08]  /*2fa0*/  BRA.U UP0, `(.L_x_4) ;  /* 0x0000000d002c7547 */ /* 0x000ff0000b800000 */
[----:B------:R-:W0:Y:S01]  /*2fb0*/  LDS R9, [UR9] ;  /* 0x00000009ff097984 */ /* 0x000e220008000800 */
[-C--:B------:R-:W-:Y:S01]  /*2fc0*/  IABS R8, R4.reuse ;  /* 0x0000000400087213 */ /* 0x080fe20000000000 */
[----:B------:R-:W-:Y:S01]  /*2fd0*/  BSSY.RECONVERGENT B0, `(.L_x_5) ;  /* 0x000004b000007945 */ /* 0x000fe20003800200 */
[----:B------:R-:W-:Y:S01]  /*2fe0*/  MOV R14, 0x400 ;  /* 0x00000400000e7802 */ /* 0x000fe20000000f00 */
[----:B------:R-:W2:Y:S01]  /*2ff0*/  S2R R2, SR_CgaCtaId ;  /* 0x0000000000027919 */ /* 0x000ea20000008800 */
[----:B------:R-:W3:Y:S01]  /*3000*/  I2F.RP R18, R8 ;  /* 0x0000000800127306 */ /* 0x000ee20000209400 */
[----:B------:R-:W-:Y:S02]  /*3010*/  IABS R22, R4 ;  /* 0x0000000400167213 */ /* 0x000fe40000000000 */
[----:B------:R-:W-:-:S05]  /*3020*/  VIADD R17, R14, 0x3d0 ;  /* 0x000003d00e117836 */ /* 0x000fca0000000000 */
[----:B---3--:R-:W3:Y:S01]  /*3030*/  MUFU.RCP R18, R18 ;  /* 0x0000001200127308 */ /* 0x008ee20000001000 */
[----:B--2---:R-:W-:Y:S01]  /*3040*/  LEA R16, R2, R17, 0x18 ;  /* 0x0000001102107211 */ /* 0x004fe200078ec0ff */
[----:B0-----:R-:W-:-:S04]  /*3050*/  IMAD R15, R0, UR7, R9 ;  /* 0x00000007000f7c24 */ /* 0x001fc8000f8e0209 */
[----:B------:R-:W-:Y:S02]  /*3060*/  IMAD R15, R15, 0x4, R16 ;  /* 0x000000040f0f7824 */ /* 0x000fe400078e0210 */
[----:B---3--:R-:W-:-:S03]  /*3070*/  VIADD R16, R18, 0xffffffe ;  /* 0x0ffffffe12107836 */ /* 0x008fc60000000000 */
[----:B------:R1:W0:Y:S01]  /*3080*/  LDS R19, [R15+-0x4] ;  /* 0xfffffc000f137984 */ /* 0x0002220000000800 */
[----:B------:R2:W3:Y:S01]  /*3090*/  F2I.FTZ.U32.TRUNC.NTZ R17, R16 ;  /* 0x0000001000117305 */ /* 0x0004e2000021f000 */
[----:B-1----:R-:W-:Y:S01]  /*30a0*/  IABS R15, R7 ;  /* 0x00000007000f7213 */ /* 0x002fe20000000000 */
[----:B--2---:R-:W-:-:S06]  /*30b0*/  IMAD.MOV.U32 R16, RZ, RZ, RZ ;  /* 0x000000ffff107224 */ /* 0x004fcc00078e00ff */
[----:B------:R-:W1:Y:S01]  /*30c0*/  I2F.RP R18, R15 ;  /* 0x0000000f00127306 */ /* 0x000e620000209400 */
[----:B---3--:R-:W-:-:S04]  /*30d0*/  IMAD.MOV R21, RZ, RZ, -R17 ;  /* 0x000000ffff157224 */ /* 0x008fc800078e0a11 */
[----:B------:R-:W-:-:S04]  /*30e0*/  IMAD R21, R21, R8, RZ ;  /* 0x0000000815157224 */ /* 0x000fc800078e02ff */
[----:B------:R-:W-:Y:S01]  /*30f0*/  IMAD.HI.U32 R32, R17, R21, R16 ;  /* 0x0000001511207227 */ /* 0x000fe200078e0010 */
[----:B-1----:R-:W1:Y:S03]  /*3100*/  MUFU.RCP R18, R18 ;  /* 0x0000001200127308 */ /* 0x002e660000001000 */
[----:B------:R-:W-:Y:S01]  /*3110*/  IMAD.MOV R16, RZ, RZ, -R22 ;  /* 0x000000ffff107224 */ /* 0x000fe200078e0a16 */
[----:B0-----:R-:W-:-:S05]  /*3120*/  IABS R20, R19 ;  /* 0x0000001300147213 */ /* 0x001fca0000000000 */
[----:B------:R-:W-:-:S04]  /*3130*/  IMAD.MOV.U32 R17, RZ, RZ, R20 ;  /* 0x000000ffff117224 */ /* 0x000fc800078e0014 */
[----:B------:R-:W-:-:S04]  /*3140*/  IMAD.HI.U32 R32, R32, R17, RZ ;  /* 0x0000001120207227 */ /* 0x000fc800078e00ff */
[----:B------:R-:W-:Y:S02]  /*3150*/  IMAD R17, R32, R16, R17 ;  /* 0x0000001020117224 */ /* 0x000fe400078e0211 */
[----:B-1----:R-:W-:-:S03]  /*3160*/  VIADD R16, R18, 0xffffffe ;  /* 0x0ffffffe12107836 */ /* 0x002fc60000000000 */
[----:B------:R-:W-:-:S13]  /*3170*/  ISETP.GT.U32.AND P1, PT, R8, R17, PT ;  /* 0x000000110800720c */ /* 0x000fda0003f24070 */
[----:B------:R-:W-:Y:S02]  /*3180*/  @!P1 IMAD.IADD R17, R17, 0x1, -R8 ;  /* 0x0000000111119824 */ /* 0x000fe400078e0a08 */
[----:B------:R-:W-:Y:S01]  /*3190*/  @!P1 VIADD R32, R32, 0x1 ;  /* 0x0000000120209836 */ /* 0x000fe20000000000 */
[----:B------:R-:W-:Y:S02]  /*31a0*/  ISETP.NE.AND P1, PT, R4, RZ, PT ;  /* 0x000000ff0400720c */ /* 0x000fe40003f25270 */
[----:B------:R-:W-:Y:S02]  /*31b0*/  ISETP.GE.U32.AND P0, PT, R17, R8, PT ;  /* 0x000000081100720c */ /* 0x000fe40003f06070 */
[----:B------:R-:W-:Y:S01]  /*31c0*/  LOP3.LUT R8, R19, R4, RZ, 0x3c, !PT ;  /* 0x0000000413087212 */ /* 0x000fe200078e3cff */
[----:B------:R0:W1:Y:S03]  /*31d0*/  F2I.FTZ.U32.TRUNC.NTZ R17, R16 ;  /* 0x0000001000117305 */ /* 0x000066000021f000 */
[----:B------:R-:W-:Y:S01]  /*31e0*/  ISETP.GE.AND P2, PT, R8, RZ, PT ;  /* 0x000000ff0800720c */ /* 0x000fe20003f46270 */
[----:B0-----:R-:W-:-:S06]  /*31f0*/  IMAD.MOV.U32 R16, RZ, RZ, RZ ;  /* 0x000000ffff107224 */ /* 0x001fcc00078e00ff */
[----:B------:R-:W-:Y:S02]  /*3200*/  @P0 VIADD R32, R32, 0x1 ;  /* 0x0000000120200836 */ /* 0x000fe40000000000 */
[----:B-1----:R-:W-:-:S04]  /*3210*/  IMAD.MOV R18, RZ, RZ, -R17 ;  /* 0x000000ffff127224 */ /* 0x002fc800078e0a11 */
[----:B------:R-:W-:Y:S01]  /*3220*/  @!P2 IMAD.MOV R32, RZ, RZ, -R32 ;  /* 0x000000ffff20a224 */ /* 0x000fe200078e0a20 */
[----:B------:R-:W-:Y:S02]  /*3230*/  @!P1 LOP3.LUT R32, RZ, R4, RZ, 0x33, !PT ;  /* 0x00000004ff209212 */ /* 0x000fe400078e33ff */
[----:B------:R-:W-:-:S03]  /*3240*/  ISETP.NE.AND P2, PT, R7, RZ, PT ;  /* 0x000000ff0700720c */ /* 0x000fc60003f45270 */
[----:B------:R-:W-:-:S04]  /*3250*/  IMAD.MOV R8, RZ, RZ, -R32 ;  /* 0x000000ffff087224 */ /* 0x000fc800078e0a20 */
[----:B------:R-:W-:Y:S02]  /*3260*/  IMAD R8, R4, R8, R19 ;  /* 0x0000000804087224 */ /* 0x000fe400078e0213 */
[----:B------:R-:W-:-:S03]  /*3270*/  IMAD R19, R18, R15, RZ ;  /* 0x0000000f12137224 */ /* 0x000fc600078e02ff */
[----:B------:R-:W-:Y:S01]  /*3280*/  IABS R18, R8 ;  /* 0x0000000800127213 */ /* 0x000fe20000000000 */
[----:B------:R-:W-:Y:S01]  /*3290*/  IMAD.HI.U32 R19, R17, R19, R16 ;  /* 0x0000001311137227 */ /* 0x000fe200078e0010 */
[----:B------:R-:W-:-:S03]  /*32a0*/  ISETP.GE.AND P1, PT, R8, RZ, PT ;  /* 0x000000ff0800720c */ /* 0x000fc60003f26270 */
[----:B------:R-:W-:Y:S02]  /*32b0*/  VIADD R17, R14, 0xf4 ;  /* 0x000000f40e117836 */ /* 0x000fe40000000000 */
[----:B------:R-:W-:-:S04]  /*32c0*/  IMAD.HI.U32 R16, R19, R18, RZ ;  /* 0x0000001213107227 */ /* 0x000fc800078e00ff */
[----:B------:R-:W-:-:S04]  /*32d0*/  IMAD.MOV R16, RZ, RZ, -R16 ;  /* 0x000000ffff107224 */ /* 0x000fc800078e0a10 */
[----:B------:R-:W-:Y:S01]  /*32e0*/  IMAD R18, R15, R16, R18 ;  /* 0x000000100f127224 */ /* 0x000fe200078e0212 */
[----:B------:R-:W-:Y:S01]  /*32f0*/  LEA R16, R2, R17, 0x18 ;  /* 0x0000001102107211 */ /* 0x000fe200078ec0ff */
[----:B------:R-:W-:-:S03]  /*3300*/  VIADD R17, R14, 0x1e8 ;  /* 0x000001e80e117836 */ /* 0x000fc60000000000 */
[----:B------:R-:W-:Y:S01]  /*3310*/  ISETP.GT.U32.AND P0, PT, R15, R18, PT ;  /* 0x000000120f00720c */ /* 0x000fe20003f04070 */
[----:B------:R-:W-:-:S06]  /*3320*/  IMAD R16, R9, 0x4, R16 ;  /* 0x0000000409107824 */ /* 0x000fcc00078e0210 */
[----:B------:R-:W0:Y:S06]  /*3330*/  LDS R16, [R16+-0x4] ;  /* 0xfffffc0010107984 */ /* 0x000e2c0000000800 */
[----:B------:R-:W-:-:S05]  /*3340*/  @!P0 IMAD.IADD R18, R18, 0x1, -R15 ;  /* 0x0000000112128824 */ /* 0x000fca00078e0a0f */
[----:B------:R-:W-:-:S13]  /*3350*/  ISETP.GT.U32.AND P0, PT, R15, R18, PT ;  /* 0x000000120f00720c */ /* 0x000fda0003f04070 */
[----:B------:R-:W-:Y:S02]  /*3360*/  @!P0 IMAD.IADD R18, R18, 0x1, -R15 ;  /* 0x0000000112128824 */ /* 0x000fe400078e0a0f */
[----:B------:R-:W-:Y:S02]  /*3370*/  VIADD R15, R14, 0x2dc ;  /* 0x000002dc0e0f7836 */ /* 0x000fe40000000000 */
[----:B------:R-:W-:Y:S01]  /*3380*/  @!P1 IMAD.MOV R18, RZ, RZ, -R18 ;  /* 0x000000ffff129224 */ /* 0x000fe200078e0a12 */
[----:B------:R-:W-:Y:S02]  /*3390*/  @!P2 LOP3.LUT R18, RZ, R7, RZ, 0x33, !PT ;  /* 0x00000007ff12a212 */ /* 0x000fe400078e33ff */
[C---:B------:R-:W-:Y:S02]  /*33a0*/  LEA R34, R2.reuse, R15, 0x18 ;  /* 0x0000000f02227211 */ /* 0x040fe400078ec0ff */
[----:B------:R-:W-:Y:S01]  /*33b0*/  LEA R2, R2, R17, 0x18 ;  /* 0x0000001102027211 */ /* 0x000fe200078ec0ff */
[----:B------:R-:W1:Y:S02]  /*33c0*/  I2F.F64 R14, R18 ;  /* 0x00000012000e7312 */ /* 0x000e640000201c00 */
[----:B------:R-:W-:-:S02]  /*33d0*/  IMAD R34, R9, 0x4, R34 ;  /* 0x0000000409227824 */ /* 0x000fc400078e0222 */
[----:B------:R-:W-:Y:S01]  /*33e0*/  IMAD R35, R9, 0x4, R2 ;  /* 0x0000000409237824 */ /* 0x000fe200078e0202 */
[----:B------:R-:W-:-:S03]  /*33f0*/  MOV R2, 0x3480 ;  /* 0x0000348000027802 */ /* 0x000fc60000000f00 */
[----:B------:R-:W2:Y:S01]  /*3400*/  LDS R34, [R34+-0x4] ;  /* 0xfffffc0022227984 */ /* 0x000ea20000000800 */
[----:B0-----:R-:W0:Y:S03]  /*3410*/  I2F.F64 R30, R16 ;  /* 0x00000010001e7312 */ /* 0x001e260000201c00 */
[----:B------:R-:W3:Y:S01]  /*3420*/  LDS R35, [R35+-0x4] ;  /* 0xfffffc0023237984 */ /* 0x000ee20000000800 */
[----:B-1----:R-:W-:-:S08]  /*3430*/  DADD R14, R10, -R14 ;  /* 0x000000000a0e7229 */ /* 0x002fd0000000080e */
[----:B0-----:R-:W-:-:S08]  /*3440*/  DFMA R30, R30, -0.5, R14 ;  /* 0xbfe000001e1e782b */ /* 0x001fd0000000000e */
[----:B------:R-:W-:-:S10]  /*3450*/  DADD R14, -RZ, |R30| ;  /* 0x00000000ff0e7229 */ /* 0x000fd4000000051e */
[----:B------:R-:W-:-:S07]  /*3460*/  IMAD.MOV.U32 R33, RZ, RZ, R15 ;  /* 0x000000ffff217224 */ /* 0x000fce00078e000f */
[----:B--23--:R-:W-:Y:S05]  /*3470*/  CALL.REL.NOINC `($_Z21computeWireTempKerneliiPfS_PiS_S0_S0_PbS0_S0_iii$__internal_accurate_pow) ;  /* 0x0000001000307944 */ /* 0x00cfea0003c00000 */
[----:B------:R-:W-:Y:S05]  /*3480*/  BSYNC.RECONVERGENT B0 ;  /* 0x0000000000007941 */ /* 0x000fea0003800200 */
.L_x_5:
[-C--:B------:R-:W-:Y:S01]  /*3490*/  IABS R2, R7.reuse ;  /* 0x0000000700027213 */ /* 0x080fe20000000000 */
[----:B------:R-:W-:Y:S01]  /*34a0*/  BSSY.RECONVERGENT B0, `(.L_x_6) ;  /* 0x000002b000007945 */ /* 0x000fe20003800200 */
[----:B------:R-:W-:Y:S02]  /*34b0*/  IABS R18, R8 ;  /* 0x0000000800127213 */ /* 0x000fe40000000000 */
[----:B------:R-:W0:Y:S01]  /*34c0*/  I2F.RP R9, R2 ;  /* 0x0000000200097306 */ /* 0x000e220000209400 */
[----:B------:R-:W-:-:S04]  /*34d0*/  LOP3.LUT R8, R8, R7, RZ, 0x3c, !PT ;  /* 0x0000000708087212 */ /* 0x000fc800078e3cff */
[----:B------:R-:W-:-:S03]  /*34e0*/  ISETP.GE.AND P1, PT, R8, RZ, PT ;  /* 0x000000ff0800720c */ /* 0x000fc60003f26270 */
[----:B0-----:R-:W0:Y:S02]  /*34f0*/  MUFU.RCP R9, R9 ;  /* 0x0000000900097308 */ /* 0x001e240000001000 */
[----:B0-----:R-:W-:-:S06]  /*3500*/  VIADD R14, R9, 0xffffffe ;  /* 0x0ffffffe090e7836 */ /* 0x001fcc0000000000 */
[----:B------:R0:W1:Y:S02]  /*3510*/  F2I.FTZ.U32.TRUNC.NTZ R15, R14 ;  /* 0x0000000e000f7305 */ /* 0x000064000021f000 */
[----:B0-----:R-:W-:Y:S02]  /*3520*/  IMAD.MOV.U32 R14, RZ, RZ, RZ ;  /* 0x000000ffff0e7224 */ /* 0x001fe400078e00ff */
[----:B-1----:R-:W-:-:S04]  /*3530*/  IMAD.MOV R17, RZ, RZ, -R15 ;  /* 0x000000ffff117224 */ /* 0x002fc800078e0a0f */
[----:B------:R-:W-:-:S04]  /*3540*/  IMAD R17, R17, R2, RZ ;  /* 0x0000000211117224 */ /* 0x000fc800078e02ff */
[----:B------:R-:W-:-:S04]  /*3550*/  IMAD.HI.U32 R17, R15, R17, R14 ;  /* 0x000000110f117227 */ /* 0x000fc800078e000e */
[----:B------:R-:W-:Y:S02]  /*3560*/  IMAD.MOV.U32 R15, RZ, RZ, R18 ;  /* 0x000000ffff0f7224 */ /* 0x000fe400078e0012 */
[----:B------:R-:W-:Y:S02]  /*3570*/  I2F.F64 R18, R35 ;  /* 0x0000002300127312 */ /* 0x000fe40000201c00 */
[----:B------:R-:W-:-:S04]  /*3580*/  IMAD.HI.U32 R21, R17, R15, RZ ;  /* 0x0000000f11157227 */ /* 0x000fc800078e00ff */
[----:B------:R-:W-:-:S04]  /*3590*/  IMAD.MOV R9, RZ, RZ, -R21 ;  /* 0x000000ffff097224 */ /* 0x000fc800078e0a15 */
[----:B------:R-:W-:-:S05]  /*35a0*/  IMAD R9, R2, R9, R15 ;  /* 0x0000000902097224 */ /* 0x000fca00078e020f */
[----:B------:R-:W-:-:S13]  /*35b0*/  ISETP.GT.U32.AND P2, PT, R2, R9, PT ;  /* 0x000000090200720c */ /* 0x000fda0003f44070 */
[----:B------:R-:W-:Y:S02]  /*35c0*/  @!P2 IMAD.IADD R9, R9, 0x1, -R2 ;  /* 0x000000010909a824 */ /* 0x000fe400078e0a02 */
[----:B------:R-:W-:Y:S01]  /*35d0*/  @!P2 VIADD R21, R21, 0x1 ;  /* 0x000000011515a836 */ /* 0x000fe20000000000 */
[----:B------:R-:W-:Y:S02]  /*35e0*/  ISETP.NE.AND P2, PT, R7, RZ, PT ;  /* 0x000000ff0700720c */ /* 0x000fe40003f45270 */
[----:B------:R-:W-:Y:S01]  /*35f0*/  ISETP.GE.U32.AND P0, PT, R9, R2, PT ;  /* 0x000000020900720c */ /* 0x000fe20003f06070 */
[----:B------:R-:W-:-:S10]  /*3600*/  DADD R8, |R30|, 2 ;  /* 0x400000001e087429 */ /* 0x000fd40000000200 */
[----:B------:R-:W-:Y:S02]  /*3610*/  LOP3.LUT R2, R9, 0x7ff00000, RZ, 0xc0, !PT ;  /* 0x7ff0000009027812 */ /* 0x000fe400078ec0ff */
[----:B------:R-:W-:Y:S01]  /*3620*/  @P0 VIADD R21, R21, 0x1 ;  /* 0x0000000115150836 */ /* 0x000fe20000000000 */
[----:B------:R-:W-:-:S03]  /*3630*/  DSETP.NEU.AND P0, PT, R30, RZ, PT ;  /* 0x000000ff1e00722a */ /* 0x000fc60003f0d000 */
[----:B------:R-:W-:Y:S01]  /*3640*/  @!P1 IMAD.MOV R21, RZ, RZ, -R21 ;  /* 0x000000ffff159224 */ /* 0x000fe200078e0a15 */
[----:B------:R-:W-:Y:S01]  /*3650*/  @!P2 LOP3.LUT R21, RZ, R7, RZ, 0x33, !PT ;  /* 0x00000007ff15a212 */ /* 0x000fe200078e33ff */
[----:B------:R-:W-:Y:S01]  /*3660*/  DSETP.NEU.AND P2, PT, |R30|, 1, PT ;  /* 0x3ff000001e00742a */ /* 0x000fe20003f4d200 */
[----:B------:R-:W-:Y:S02]  /*3670*/  ISETP.NE.AND P1, PT, R2, 0x7ff00000, PT ;  /* 0x7ff000000200780c */ /* 0x000fe40003f25270 */
[----:B------:R-:W0:Y:S01]  /*3680*/  I2F.F64 R14, R21 ;  /* 0x00000015000e7312 */ /* 0x000e220000201c00 */
[----:B------:R-:W-:Y:S02]  /*3690*/  FSEL R16, R16, RZ, P0 ;  /* 0x000000ff10107208 */ /* 0x000fe40000000000 */
[----:B------:R-:W-:Y:S01]  /*36a0*/  FSEL R17, R20, RZ, P0 ;  /* 0x000000ff14117208 */ /* 0x000fe20000000000 */
[----:B0-----:R-:W-:-:S08]  /*36b0*/  DADD R14, R12, -R14 ;  /* 0x000000000c0e7229 */ /* 0x001fd0000000080e */
[----:B------:R-:W-:-:S08]  /*36c0*/  DFMA R8, R18, -0.5, R14 ;  /* 0xbfe000001208782b */ /* 0x000fd0000000000e */
[----:B------:R-:W-:Y:S01]  /*36d0*/  DADD R14, -RZ, |R8| ;  /* 0x00000000ff0e7229 */ /* 0x000fe20000000508 */
[----:B------:R-:W-:Y:S10]  /*36e0*/  @P1 BRA `(.L_x_7) ;  /* 0x0000000000181947 */ /* 0x000ff40003800000 */
[----:B------:R-:W-:-:S14]  /*36f0*/  DSETP.NAN.AND P0, PT, R30, R30, PT ;  /* 0x0000001e1e00722a */ /* 0x000fdc0003f08000 */
[----:B------:R-:W-:Y:S01]  /*3700*/  @P0 DADD R16, |R30|, 2 ;  /* 0x400000001e100429 */ /* 0x000fe20000000200 */
[----:B------:R-:W-:Y:S10]  /*3710*/  @P0 BRA `(.L_x_7) ;  /* 0x00000000000c0947 */ /* 0x000ff40003800000 */
[----:B------:R-:W-:-:S14]  /*3720*/  DSETP.NEU.AND P0, PT, |R30|, +INF , PT ;  /* 0x7ff000001e00742a */ /* 0x000fdc0003f0d200 */
[----:B------:R-:W-:Y:S02]  /*3730*/  @!P0 IMAD.MOV.U32 R16, RZ, RZ, 0x0 ;  /* 0x00000000ff108424 */ /* 0x000fe400078e00ff */
[----:B------:R-:W-:-:S07]  /*3740*/  @!P0 IMAD.MOV.U32 R17, RZ, RZ, 0x7ff00000 ;  /* 0x7ff00000ff118424 */ /* 0x000fce00078e00ff */
.L_x_7:
[----:B------:R-:W-:Y:S05]  /*3750*/  BSYNC.RECONVERGENT B0 ;  /* 0x0000000000007941 */ /* 0x000fea0003800200 */
.L_x_6:
[----:B------:R-:W-:Y:S01]  /*3760*/  BSSY.RECONVERGENT B0, `(.L_x_8) ;  /* 0x0000006000007945 */ /* 0x000fe20003800200 */
[----:B------:R-:W-:Y:S01]  /*3770*/  FSEL R30, R16, RZ, P2 ;  /* 0x000000ff101e7208 */ /* 0x000fe20001000000 */
[----:B------:R-:W-:Y:S01]  /*3780*/  IMAD.MOV.U32 R33, RZ, RZ, R15 ;  /* 0x000000ffff217224 */ /* 0x000fe200078e000f */
[----:B------:R-:W-:Y:S02]  /*3790*/  FSEL R31, R17, 1.875, P2 ;  /* 0x3ff00000111f7808 */ /* 0x000fe40001000000 */
[----:B------:R-:W-:-:S07]  /*37a0*/  MOV R2, 0x37c0 ;  /* 0x000037c000027802 */ /* 0x000fce0000000f00 */
[----:B------:R-:W-:Y:S05]  /*37b0*/  CALL.REL.NOINC `($_Z21computeWireTempKerneliiPfS_PiS_S0_S0_PbS0_S0_iii$__internal_accurate_pow) ;  /* 0x0000000c00607944 */ /* 0x000fea0003c00000 */
[----:B------:R-:W-:Y:S05]  /*37c0*/  BSYNC.RECONVERGENT B0 ;  /* 0x0000000000007941 */ /* 0x000fea0003800200 */
.L_x_8:
[----:B------:R-:W0:Y:S01]  /*37d0*/  I2F.F64 R14, R6 ;  /* 0x00000006000e7312 */ /* 0x000e220000201c00 */
[C---:B------:R-:W-:Y:S01]  /*37e0*/  DSETP.NEU.AND P0, PT, R8.reuse, RZ, PT ;  /* 0x000000ff0800722a */ /* 0x040fe20003f0d000 */
[----:B------:R-:W-:Y:S01]  /*37f0*/  BSSY.RECONVERGENT B0, `(.L_x_9) ;  /* 0x0000013000007945 */ /* 0x000fe20003800200 */
[----:B------:R-:W-:-:S04]  /*3800*/  DSETP.NEU.AND P2, PT, |R8|, 1, PT ;  /* 0x3ff000000800742a */ /* 0x000fc80003f4d200 */
[----:B------:R-:W-:Y:S01]  /*3810*/  FSEL R16, R16, RZ, P0 ;  /* 0x000000ff10107208 */ /* 0x000fe20000000000 */
[----:B------:R-:W1:Y:S01]  /*3820*/  I2F.F64 R32, R32 ;  /* 0x0000002000207312 */ /* 0x000e620000201c00 */
[----:B------:R-:W-:Y:S01]  /*3830*/  FSEL R17, R20, RZ, P0 ;  /* 0x000000ff14117208 */ /* 0x000fe20000000000 */
[----:B0-----:R-:W-:Y:S02]  /*3840*/  DADD R18, R14, 0.5 ;  /* 0x3fe000000e127429 */ /* 0x001fe40000000000 */
[----:B------:R-:W-:-:S06]  /*3850*/  DADD R14, |R8|, 2 ;  /* 0x40000000080e7429 */ /* 0x000fcc0000000200 */
[----:B-1----:R-:W-:-:S04]  /*3860*/  DADD R18, -R32, R18 ;  /* 0x0000000020127229 */ /* 0x002fc80000000112 */
[----:B------:R-:W-:-:S04]  /*3870*/  LOP3.LUT R14, R15, 0x7ff00000, RZ, 0xc0, !PT ;  /* 0x7ff000000f0e7812 */ /* 0x000fc800078ec0ff */
[----:B------:R-:W-:Y:S01]  /*3880*/  ISETP.NE.AND P1, PT, R14, 0x7ff00000, PT ;  /* 0x7ff000000e00780c */ /* 0x000fe20003f25270 */
[----:B------:R-:W-:-:S08]  /*3890*/  DADD R36, R18, -0.5 ;  /* 0xbfe0000012247429 */ /* 0x000fd00000000000 */
[----:B------:R-:W-:-:S04]  /*38a0*/  DADD R14, -RZ, |R36| ;  /* 0x00000000ff0e7229 */ /* 0x000fc80000000524 */
[----:B------:R-:W-:Y:S07]  /*38b0*/  @P1 BRA `(.L_x_10) ;  /* 0x0000000000181947 */ /* 0x000fee0003800000 */
[----:B------:R-:W-:-:S14]  /*38c0*/  DSETP.NAN.AND P0, PT, R8, R8, PT ;  /* 0x000000080800722a */ /* 0x000fdc0003f08000 */
[----:B------:R-:W-:Y:S01]  /*38d0*/  @P0 DADD R16, |R8|, 2 ;  /* 0x4000000008100429 */ /* 0x000fe20000000200 */
[----:B------:R-:W-:Y:S10]  /*38e0*/  @P0 BRA `(.L_x_10) ;  /* 0x00000000000c0947 */ /* 0x000ff40003800000 */
[----:B------:R-:W-:-:S14]  /*38f0*/  DSETP.NEU.AND P0, PT, |R8|, +INF , PT ;  /* 0x7ff000000800742a */ /* 0x000fdc0003f0d200 */
[----:B------:R-:W-:Y:S02]  /*3900*/  @!P0 IMAD.MOV.U32 R16, RZ, RZ, 0x0 ;  /* 0x00000000ff108424 */ /* 0x000fe400078e00ff */
[----:B------:R-:W-:-:S07]  /*3910*/  @!P0 IMAD.MOV.U32 R17, RZ, RZ, 0x7ff00000 ;  /* 0x7ff00000ff118424 */ /* 0x000fce00078e00ff */
.L_x_10:
[----:B------:R-:W-:Y:S05]  /*3920*/  BSYNC.RECONVERGENT B0 ;  /* 0x0000000000007941 */ /* 0x000fea0003800200 */
.L_x_9:
[----:B------:R-:W-:Y:S01]  /*3930*/  FSEL R8, R16, RZ, P2 ;  /* 0x000000ff10087208 */ /* 0x000fe20001000000 */
[----:B------:R-:W-:Y:S01]  /*3940*/  BSSY.RECONVERGENT B0, `(.L_x_11) ;  /* 0x0000006000007945 */ /* 0x000fe20003800200 */
[----:B------:R-:W-:Y:S01]  /*3950*/  FSEL R9, R17, 1.875, P2 ;  /* 0x3ff0000011097808 */ /* 0x000fe20001000000 */
[----:B------:R-:W-:Y:S01]  /*3960*/  IMAD.MOV.U32 R33, RZ, RZ, R15 ;  /* 0x000000ffff217224 */ /* 0x000fe200078e000f */
[----:B------:R-:W-:-:S04]  /*3970*/  MOV R2, 0x39a0 ;  /* 0x000039a000027802 */ /* 0x000fc80000000f00 */
[----:B------:R-:W-:-:S11]  /*3980*/  DADD R30, R30, R8 ;  /* 0x000000001e1e7229 */ /* 0x000fd60000000008 */
[----:B------:R-:W-:Y:S05]  /*3990*/  CALL.REL.NOINC `($_Z21computeWireTempKerneliiPfS_PiS_S0_S0_PbS0_S0_iii$__internal_accurate_pow) ;  /* 0x0000000800e87944 */ /* 0x000fea0003c00000 */
[----:B------:R-:W-:Y:S05]  /*39a0*/  BSYNC.RECONVERGENT B0 ;  /* 0x0000000000007941 */ /* 0x000fea0003800200 */
.L_x_11:
[C---:B------:R-:W-:Y:S01]  /*39b0*/  DADD R8, |R36|.reuse, 2 ;  /* 0x4000000024087429 */ /* 0x040fe20000000200 */
[----:B------:R-:W-:Y:S01]  /*39c0*/  BSSY.RECONVERGENT B0, `(.L_x_12) ;  /* 0x000001a000007945 */ /* 0x000fe20003800200 */
[C---:B------:R-:W-:Y:S02]  /*39d0*/  DSETP.NEU.AND P2, PT, |R36|.reuse, +INF , PT ;  /* 0x7ff000002400742a */ /* 0x040fe40003f4d200 */
[----:B------:R-:W-:-:S06]  /*39e0*/  DSETP.NEU.AND P0, PT, R36, RZ, PT ;  /* 0x000000ff2400722a */ /* 0x000fcc0003f0d000 */
[----:B------:R-:W-:Y:S02]  /*39f0*/  LOP3.LUT R8, R9, 0x7ff00000, RZ, 0xc0, !PT ;  /* 0x7ff0000009087812 */ /* 0x000fe400078ec0ff */
[----:B------:R-:W-:Y:S02]  /*3a00*/  FSEL R9, R16, RZ, P0 ;  /* 0x000000ff10097208 */ /* 0x000fe40000000000 */
[----:B------:R-:W-:Y:S02]  /*3a10*/  ISETP.NE.AND P1, PT, R8, 0x7ff00000, PT ;  /* 0x7ff000000800780c */ /* 0x000fe40003f25270 */
[----:B------:R-:W-:Y:S01]  /*3a20*/  FSEL R20, R20, RZ, P0 ;  /* 0x000000ff14147208 */ /* 0x000fe20000000000 */
[----:B------:R-:W-:Y:S01]  /*3a30*/  DSETP.NEU.AND P0, PT, |R36|, 1, PT ;  /* 0x3ff000002400742a */ /* 0x000fe20003f0d200 */
[----:B------:R-:W-:Y:S02]  /*3a40*/  @!P2 FSEL R9, R9, RZ, P1 ;  /* 0x000000ff0909a208 */ /* 0x000fe40000800000 */
[----:B------:R-:W-:-:S03]  /*3a50*/  @!P2 FSEL R20, R20, +QNAN , P1 ;  /* 0x7ff000001414a808 */ /* 0x000fc60000800000 */
[----:B------:R-:W-:Y:S02]  /*3a60*/  FSEL R8, R9, RZ, P0 ;  /* 0x000000ff09087208 */ /* 0x000fe40000000000 */
[----:B------:R-:W-:-:S06]  /*3a70*/  FSEL R9, R20, 1.875, P0 ;  /* 0x3ff0000014097808 */ /* 0x000fcc0000000000 */
[----:B------:R-:W-:-:S10]  /*3a80*/  DADD R30, R30, R8 ;  /* 0x000000001e1e7229 */ /* 0x000fd40000000008 */
[----:B------:R-:W0:Y:S02]  /*3a90*/  F2F.F32.F64 R30, R30 ;  /* 0x0000001e001e7310 */ /* 0x000e240000301000 */
[----:B0-----:R-:W-:-:S06]  /*3aa0*/  VIADD R2, R30, 0xf3000000 ;  /* 0xf30000001e027836 */ /* 0x001fcc0000000000 */
[----:B------:R0:W1:Y:S01]  /*3ab0*/  MUFU.RSQ R15, R30 ;  /* 0x0000001e000f7308 */ /* 0x0000620000001400 */
[----:B------:R-:W-:-:S13]  /*3ac0*/  ISETP.GT.U32.AND P0, PT, R2, 0x727fffff, PT ;  /* 0x727fffff0200780c */ /* 0x000fda0003f04070 */
[----:B0-----:R-:W-:Y:S05]  /*3ad0*/  @!P0 BRA `(.L_x_13) ;  /* 0x0000000000108947 */ /* 0x001fea0003800000 */
[----:B------:R-:W-:-:S07]  /*3ae0*/  MOV R17, 0x3b00 ;  /* 0x00003b0000117802 */ /* 0x000fce0000000f00 */
[----:B-1----:R-:W-:Y:S05]  /*3af0*/  CALL.REL.NOINC `($__internal_0_$__cuda_sm20_sqrt_rn_f32_slowpath) ;  /* 0x0000000000947944 */ /* 0x002fea0003c00000 */
[----:B------:R-:W-:Y:S01]  /*3b00*/  IMAD.MOV.U32 R9, RZ, RZ, R2 ;  /* 0x000000ffff097224 */ /* 0x000fe200078e0002 */
[----:B------:R-:W-:Y:S06]  /*3b10*/  BRA `(.L_x_14) ;  /* 0x0000000000107947 */ /* 0x000fec0003800000 */
.L_x_13:
[----:B-1----:R-:W-:Y:S01]  /*3b20*/  FMUL.FTZ R9, R30, R15 ;  /* 0x0000000f1e097220 */ /* 0x002fe20000410000 */
[----:B------:R-:W-:-:S03]  /*3b30*/  FMUL.FTZ R8, R15, 0.5 ;  /* 0x3f0000000f087820 */ /* 0x000fc60000410000 */
[----:B------:R-:W-:-:S04]  /*3b40*/  FFMA R2, -R9, R9, R30 ;  /* 0x0000000909027223 */ /* 0x000fc8000000011e */
[----:B------:R-:W-:-:S07]  /*3b50*/  FFMA R9, R2, R8, R9 ;  /* 0x0000000802097223 */ /* 0x000fce0000000009 */
.L_x_14:
[----:B------:R-:W-:Y:S05]  /*3b60*/  BSYNC.RECONVERGENT B0 ;  /* 0x0000000000007941 */ /* 0x000fea0003800200 */
.L_x_12:
[----:B------:R-:W0:Y:S01]  /*3b70*/  MUFU.RCP R8, R9 ;  /* 0x0000000900087308 */ /* 0x000e220000001000 */
[----:B------:R-:W-:Y:S01]  /*3b80*/  FMUL R2, R5, R34 ;  /* 0x0000002205027220 */ /* 0x000fe20000400000 */
[----:B------:R-:W-:Y:S06]  /*3b90*/  BSSY.RECONVERGENT B0, `(.L_x_15) ;  /* 0x000000b000007945 */ /* 0x000fec0003800200 */
[----:B------:R-:W1:Y:S01]  /*3ba0*/  FCHK P0, R2, R9 ;  /* 0x0000000902007302 */ /* 0x000e620000000000 */
[----:B0-----:R-:W-:-:S04]  /*3bb0*/  FFMA R15, R8, -R9, 1 ;  /* 0x3f800000080f7423 */ /* 0x001fc80000000809 */
[----:B------:R-:W-:-:S04]  /*3bc0*/  FFMA R15, R8, R15, R8 ;  /* 0x0000000f080f7223 */ /* 0x000fc80000000008 */
[----:B------:R-:W-:-:S04]  /*3bd0*/  FFMA R8, R2, R15, RZ ;  /* 0x0000000f02087223 */ /* 0x000fc800000000ff */
[----:B------:R-:W-:-:S04]  /*3be0*/  FFMA R14, R8, -R9, R2 ;  /* 0x80000009080e7223 */ /* 0x000fc80000000002 */
[----:B------:R-:W-:Y:S01]  /*3bf0*/  FFMA R8, R15, R14, R8 ;  /* 0x0000000e0f087223 */ /* 0x000fe20000000008 */
[----:B-1----:R-:W-:Y:S06]  /*3c00*/  @!P0 BRA `(.L_x_16) ;  /* 0x00000000000c8947 */ /* 0x002fec0003800000 */
[----:B------:R-:W-:-:S07]  /*3c10*/  MOV R8, 0x3c30 ;  /* 0x00003c3000087802 */ /* 0x000fce0000000f00 */
[----:B------:R-:W-:Y:S05]  /*3c20*/  CALL.REL.NOINC `($__internal_1_$__cuda_sm3x_div_rn_noftz_f32_slowpath) ;  /* 0x0000000000a87944 */ /* 0x000fea0003c00000 */
[----:B------:R-:W-:-:S07]  /*3c30*/  IMAD.MOV.U32 R8, RZ, RZ, R2 ;  /* 0x000000ffff087224 */ /* 0x000fce00078e0002 */
.L_x_16:
[----:B------:R-:W-:Y:S05]  /*3c40*/  BSYNC.RECONVERGENT B0 ;  /* 0x0000000000007941 */ /* 0x000fea0003800200 */
.L_x_15:
[----:B------:R-:W-:-:S07]  /*3c50*/  FADD R3, R3, R8 ;  /* 0x0000000803037221 */ /* 0x000fce0000000000 */
.L_x_4:
[----:B------:R-:W-:Y:S02]  /*3c60*/  UIADD3 UR5, UPT, UPT, UR5, 0x1, URZ ;  /* 0x0000000105057890 */ /* 0x000fe4000fffe0ff */
[----:B------:R-:W-:Y:S01]  /*3c70*/  UIADD3 UR9, UPT, UPT, UR9, 0x4, URZ ;  /* 0x0000000409097890 */ /* 0x000fe2000fffe0ff */
[----:B------:R-:W-:Y:S11]  /*3c80*/  BRA.U UP1, `(.L_x_17) ;  /* 0xfffffff101b87547 */ /* 0x000ff6000b83ffff */
[----:B------:R-:W0:Y:S01]  /*3c90*/  LDCU UR5, c[0x0][0x384] ;  /* 0x00007080ff0577ac */ /* 0x000e220008000800 */
[----:B------:R-:W-:-:S04]  /*3ca0*/  UIADD3 UR4, UPT, UPT, UR4, 0x1, URZ ;  /* 0x0000000104047890 */ /* 0x000fc8000fffe0ff */
[----:B0-----:R-:W-:-:S09]  /*3cb0*/  UISETP.NE.AND UP0, UPT, UR4, UR5, UPT ;  /* 0x000000050400728c */ /* 0x001fd2000bf05270 */
[----:B------:R-:W-:Y:S05]  /*3cc0*/  BRA.U UP0, `(.L_x_18) ;  /* 0xffffffed000c7547 */ /* 0x000fea000b83ffff */
.L_x_0:
[----:B------:R-:W0:Y:S01]  /*3cd0*/  LDC.64 R4, c[0x0][0x388] ;  /* 0x0000e200ff047b82 */ /* 0x000e220000000a00 */
[----:B-1----:R-:W-:-:S07]  /*3ce0*/  I2FP.F32.S32 R9, R0 ;  /* 0x0000000000097245 */ /* 0x002fce0000201400 */
[----:B------:R-:W1:Y:S01]  /*3cf0*/  LDC.64 R6, c[0x0][0x390] ;  /* 0x0000e400ff067b82 */ /* 0x000e620000000a00 */
[----:B0-----:R-:W-:-:S05]  /*3d00*/  IMAD.WIDE R4, R0, 0x4, R4 ;  /* 0x0000000400047825 */ /* 0x001fca00078e0204 */
[----:B------:R-:W-:Y:S01]  /*3d10*/  STG.E desc[UR10][R4.64], R3 ;  /* 0x0000000304007986 */ /* 0x000fe2000c10190a */
[----:B-1----:R-:W-:-:S05]  /*3d20*/  IMAD.WIDE R6, R0, 0x4, R6 ;  /* 0x0000000400067825 */ /* 0x002fca00078e0206 */
[----:B------:R-:W-:Y:S01]  /*3d30*/  STG.E desc[UR10][R6.64], R9 ;  /* 0x0000000906007986 */ /* 0x000fe2000c10190a */
[----:B------:R-:W-:Y:S05]  /*3d40*/  EXIT ;  /* 0x000000000000794d */ /* 0x000fea0003800000 */
        .weak           $__internal_0_$__cuda_sm20_sqrt_rn_f32_slowpath
        .type           $__internal_0_$__cuda_sm20_sqrt_rn_f32_slowpath,@function
        .size           $__internal_0_$__cuda_sm20_sqrt_rn_f32_slowpath,($__internal_1_$__cuda_sm3x_div_rn_noftz_f32_slowpath - $__internal_0_$__cuda_sm20_sqrt_rn_f32_slowpath)
$__internal_0_$__cuda_sm20_sqrt_rn_f32_slowpath:
[----:B------:R-:W-:-:S13]  /*3d50*/  LOP3.LUT P0, RZ, R30, 0x7fffffff, RZ, 0xc0, !PT ;  /* 0x7fffffff1eff7812 */ /* 0x000fda000780c0ff */
[----:B------:R-:W-:Y:S01]  /*3d60*/  @!P0 IMAD.MOV.U32 R8, RZ, RZ, R30 ;  /* 0x000000ffff088224 */ /* 0x000fe200078e001e */
[----:B------:R-:W-:Y:S06]  /*3d70*/  @!P0 BRA `(.L_x_19) ;  /* 0x0000000000448947 */ /* 0x000fec0003800000 */
[----:B------:R-:W-:Y:S01]  /*3d80*/  FSETP.GEU.FTZ.AND P0, PT, R30, RZ, PT ;  /* 0x000000ff1e00720b */ /* 0x000fe20003f1e000 */
[----:B------:R-:W-:-:S12]  /*3d90*/  IMAD.MOV.U32 R2, RZ, RZ, R30 ;  /* 0x000000ffff027224 */ /* 0x000fd800078e001e */
[----:B------:R-:W-:Y:S01]  /*3da0*/  @!P0 IMAD.MOV.U32 R8, RZ, RZ, 0x7fffffff ;  /* 0x7fffffffff088424 */ /* 0x000fe200078e00ff */
[----:B------:R-:W-:Y:S06]  /*3db0*/  @!P0 BRA `(.L_x_19) ;  /* 0x0000000000348947 */ /* 0x000fec0003800000 */
[----:B------:R-:W-:-:S13]  /*3dc0*/  FSETP.GTU.FTZ.AND P0, PT, |R2|, +INF , PT ;  /* 0x7f8000000200780b */ /* 0x000fda0003f1c200 */
[----:B------:R-:W-:Y:S01]  /*3dd0*/  @P0 FADD.FTZ R8, R2, 1 ;  /* 0x3f80000002080421 */ /* 0x000fe20000010000 */
[----:B------:R-:W-:Y:S06]  /*3de0*/  @P0 BRA `(.L_x_19) ;  /* 0x0000000000280947 */ /* 0x000fec0003800000 */
[----:B------:R-:W-:-:S13]  /*3df0*/  FSETP.NEU.FTZ.AND P0, PT, |R2|, +INF , PT ;  /* 0x7f8000000200780b */ /* 0x000fda0003f1d200 */
[----:B------:R-:W-:-:S04]  /*3e00*/  @P0 FFMA R9, R2, 1.84467440737095516160e+19, RZ ;  /* 0x5f80000002090823 */ /* 0x000fc800000000ff */
[----:B------:R-:W0:Y:S02]  /*3e10*/  @P0 MUFU.RSQ R8, R9 ;  /* 0x0000000900080308 */ /* 0x000e240000001400 */
[----:B0-----:R-:W-:Y:S01]  /*3e20*/  @P0 FMUL.FTZ R14, R9, R8 ;  /* 0x00000008090e0220 */ /* 0x001fe20000410000 */
[----:B------:R-:W-:Y:S01]  /*3e30*/  @P0 FMUL.FTZ R16, R8, 0.5 ;  /* 0x3f00000008100820 */ /* 0x000fe20000410000 */
[----:B------:R-:W-:Y:S02]  /*3e40*/  @!P0 IMAD.MOV.U32 R8, RZ, RZ, R2 ;  /* 0x000000ffff088224 */ /* 0x000fe400078e0002 */
[----:B------:R-:W-:-:S04]  /*3e50*/  @P0 FADD.FTZ R15, -R14, -RZ ;  /* 0x800000ff0e0f0221 */ /* 0x000fc80000010100 */
[----:B------:R-:W-:-:S04]  /*3e60*/  @P0 FFMA R15, R14, R15, R9 ;  /* 0x0000000f0e0f0223 */ /* 0x000fc80000000009 */
[----:B------:R-:W-:-:S04]  /*3e70*/  @P0 FFMA R15, R15, R16, R14 ;  /* 0x000000100f0f0223 */ /* 0x000fc8000000000e */
[----:B------:R-:W-:-:S07]  /*3e80*/  @P0 FMUL.FTZ R8, R15, 2.3283064365386962891e-10 ;  /* 0x2f8000000f080820 */ /* 0x000fce0000410000 */
.L_x_19:
[----:B------:R-:W-:Y:S02]  /*3e90*/  IMAD.MOV.U32 R2, RZ, RZ, R8 ;  /* 0x000000ffff027224 */ /* 0x000fe400078e0008 */
[----:B------:R-:W-:Y:S02]  /*3ea0*/  IMAD.MOV.U32 R8, RZ, RZ, R17 ;  /* 0x000000ffff087224 */ /* 0x000fe400078e0011 */
[----:B------:R-:W-:-:S04]  /*3eb0*/  IMAD.MOV.U32 R9, RZ, RZ, 0x0 ;  /* 0x00000000ff097424 */ /* 0x000fc800078e00ff */
[----:B------:R-:W-:Y:S05]  /*3ec0*/  RET.REL.NODEC R8 `(_Z21computeWireTempKerneliiPfS_PiS_S0_S0_PbS0_S0_iii) ;  /* 0xffffffc0084c7950 */ /* 0x000fea0003c3ffff */
        .weak           $__internal_1_$__cuda_sm3x_div_rn_noftz_f32_slowpath
        .type           $__internal_1_$__cuda_sm3x_div_rn_noftz_f32_slowpath,@function
        .size           $__internal_1_$__cuda_sm3x_div_rn_noftz_f32_slowpath,($_Z21computeWireTempKerneliiPfS_PiS_S0_S0_PbS0_S0_iii$__internal_accurate_pow - $__internal_1_$__cuda_sm3x_div_rn_noftz_f32_slowpath)
$__internal_1_$__cuda_sm3x_div_rn_noftz_f32_slowpath:
[----:B------:R-:W-:Y:S01]  /*3ed0*/  SHF.R.U32.HI R15, RZ, 0x17, R9 ;  /* 0x00000017ff0f7819 */ /* 0x000fe20000011609 */
[----:B------:R-:W-:Y:S01]  /*3ee0*/  BSSY.RECONVERGENT B1, `(.L_x_20) ;  /* 0x0000063000017945 */ /* 0x000fe20003800200 */
[--C-:B------:R-:W-:Y:S02]  /*3ef0*/  SHF.R.U32.HI R14, RZ, 0x17, R2.reuse ;  /* 0x00000017ff0e7819 */ /* 0x100fe40000011602 */
[----:B------:R-:W-:Y:S02]  /*3f00*/  LOP3.LUT R20, R15, 0xff, RZ, 0xc0, !PT ;  /* 0x000000ff0f147812 */ /* 0x000fe400078ec0ff */
[----:B------:R-:W-:Y:S01]  /*3f10*/  LOP3.LUT R18, R14, 0xff, RZ, 0xc0, !PT ;  /* 0x000000ff0e127812 */ /* 0x000fe200078ec0ff */
[----:B------:R-:W-:Y:S02]  /*3f20*/  IMAD.MOV.U32 R14, RZ, RZ, R2 ;  /* 0x000000ffff0e7224 */ /* 0x000fe400078e0002 */
[----:B------:R-:W-:Y:S02]  /*3f30*/  VIADD R17, R20, 0xffffffff ;  /* 0xffffffff14117836 */ /* 0x000fe40000000000 */
[----:B------:R-:W-:-:S03]  /*3f40*/  VIADD R16, R18, 0xffffffff ;  /* 0xffffffff12107836 */ /* 0x000fc60000000000 */
[----:B------:R-:W-:-:S04]  /*3f50*/  ISETP.GT.U32.AND P0, PT, R17, 0xfd, PT ;  /* 0x000000fd1100780c */ /* 0x000fc80003f04070 */
[----:B------:R-:W-:-:S13]  /*3f60*/  ISETP.GT.U32.OR P0, PT, R16, 0xfd, P0 ;  /* 0x000000fd1000780c */ /* 0x000fda0000704470 */
[----:B------:R-:W-:Y:S01]  /*3f70*/  @!P0 IMAD.MOV.U32 R15, RZ, RZ, RZ ;  /* 0x000000ffff0f8224 */ /* 0x000fe200078e00ff */
[----:B------:R-:W-:Y:S06]  /*3f80*/  @!P0 BRA `(.L_x_21) ;  /* 0x00000000005c8947 */ /* 0x000fec0003800000 */
[----:B------:R-:W-:Y:S02]  /*3f90*/  FSETP.GTU.FTZ.AND P1, PT, |R9|, +INF , PT ;  /* 0x7f8000000900780b */ /* 0x000fe40003f3c200 */
[----:B------:R-:W-:-:S04]  /*3fa0*/  FSETP.GTU.FTZ.AND P0, PT, |R2|, +INF , PT ;  /* 0x7f8000000200780b */ /* 0x000fc80003f1c200 */
[----:B------:R-:W-:-:S13]  /*3fb0*/  PLOP3.LUT P0, PT, P0, P1, PT, 0xf8, 0x8f ;  /* 0x00000000008f781c */ /* 0x000fda0000703f70 */
[----:B------:R-:W-:Y:S05]  /*3fc0*/  @P0 BRA `(.L_x_22) ;  /* 0x00000004004c0947 */ /* 0x000fea0003800000 */
[----:B------:R-:W-:-:S13]  /*3fd0*/  LOP3.LUT P0, RZ, R9, 0x7fffffff, R14, 0xc8, !PT ;  /* 0x7fffffff09ff7812 */ /* 0x000fda000780c80e */
[----:B------:R-:W-:Y:S05]  /*3fe0*/  @!P0 BRA `(.L_x_23) ;  /* 0x00000004003c8947 */ /* 0x000fea0003800000 */
[C---:B------:R-:W-:Y:S02]  /*3ff0*/  FSETP.NEU.FTZ.AND P0, PT, |R2|.reuse, +INF , PT ;  /* 0x7f8000000200780b */ /* 0x040fe40003f1d200 */
[----:B------:R-:W-:Y:S02]  /*4000*/  FSETP.NEU.FTZ.AND P2, PT, |R9|, +INF , PT ;  /* 0x7f8000000900780b */ /* 0x000fe40003f5d200 */
[----:B------:R-:W-:-:S11]  /*4010*/  FSETP.NEU.FTZ.AND P1, PT, |R2|, +INF , PT ;  /* 0x7f8000000200780b */ /* 0x000fd60003f3d200 */
[----:B------:R-:W-:Y:S05]  /*4020*/  @!P2 BRA !P0, `(.L_x_23) ;  /* 0x00000004002ca947 */ /* 0x000fea0004000000 */
[----:B------:R-:W-:-:S04]  /*4030*/  LOP3.LUT P0, RZ, R14, 0x7fffffff, RZ, 0xc0, !PT ;  /* 0x7fffffff0eff7812 */ /* 0x000fc8000780c0ff */
[----:B------:R-:W-:-:S13]  /*4040*/  PLOP3.LUT P0, PT, P2, P0, PT, 0x2f, 0xf2 ;  /* 0x0000000000f2781c */ /* 0x000fda0001700577 */
[----:B------:R-:W-:Y:S05]  /*4050*/  @P0 BRA `(.L_x_24) ;  /* 0x0000000400180947 */ /* 0x000fea0003800000 */
[----:B------:R-:W-:-:S04]  /*4060*/  LOP3.LUT P0, RZ, R9, 0x7fffffff, RZ, 0xc0, !PT ;  /* 0x7fffffff09ff7812 */ /* 0x000fc8000780c0ff */
[----:B------:R-:W-:-:S13]  /*4070*/  PLOP3.LUT P0, PT, P1, P0, PT, 0x2f, 0xf2 ;  /* 0x0000000000f2781c */ /* 0x000fda0000f00577 */
[----:B------:R-:W-:Y:S05]  /*4080*/  @P0 BRA `(.L_x_25) ;  /* 0x0000000400000947 */ /* 0x000fea0003800000 */
[----:B------:R-:W-:Y:S02]  /*4090*/  ISETP.GE.AND P0, PT, R16, RZ, PT ;  /* 0x000000ff1000720c */ /* 0x000fe40003f06270 */
[----:B------:R-:W-:-:S11]  /*40a0*/  ISETP.GE.AND P1, PT, R17, RZ, PT ;  /* 0x000000ff1100720c */ /* 0x000fd60003f26270 */
[----:B------:R-:W-:Y:S02]  /*40b0*/  @P0 IMAD.MOV.U32 R15, RZ, RZ, RZ ;  /* 0x000000ffff0f0224 */ /* 0x000fe400078e00ff */
[----:B------:R-:W-:Y:S01]  /*40c0*/  @!P0 FFMA R14, R2, 1.84467440737095516160e+19, RZ ;  /* 0x5f800000020e8823 */ /* 0x000fe200000000ff */
[----:B------:R-:W-:Y:S02]  /*40d0*/  @!P0 IMAD.MOV.U32 R15, RZ, RZ, -0x40 ;  /* 0xffffffc0ff0f8424 */ /* 0x000fe400078e00ff */
[----:B------:R-:W-:Y:S02]  /*40e0*/  @!P1 FFMA R9, R9, 1.84467440737095516160e+19, RZ ;  /* 0x5f80000009099823 */ /* 0x000fe400000000ff */
[----:B------:R-:W-:-:S07]  /*40f0*/  @!P1 VIADD R15, R15, 0x40 ;  /* 0x000000400f0f9836 */ /* 0x000fce0000000000 */
.L_x_21:
[----:B------:R-:W-:Y:S01]  /*4100*/  LEA R2, R20, 0xc0800000, 0x17 ;  /* 0xc080000014027811 */ /* 0x000fe200078eb8ff */
[----:B------:R-:W-:Y:S04]  /*4110*/  BSSY.RECONVERGENT B2, `(.L_x_26) ;  /* 0x0000036000027945 */ /* 0x000fe80003800200 */
[----:B------:R-:W-:Y:S02]  /*4120*/  IMAD.IADD R16, R9, 0x1, -R2 ;  /* 0x0000000109107824 */ /* 0x000fe400078e0a02 */
[----:B------:R-:W-:Y:S02]  /*4130*/  VIADD R9, R18, 0xffffff81 ;  /* 0xffffff8112097836 */ /* 0x000fe40000000000 */
[----:B------:R-:W0:Y:S01]  /*4140*/  MUFU.RCP R17, R16 ;  /* 0x0000001000117308 */ /* 0x000e220000001000 */
[----:B------:R-:W-:Y:S01]  /*4150*/  FADD.FTZ R19, -R16, -RZ ;  /* 0x800000ff10137221 */ /* 0x000fe20000010100 */
[----:B------:R-:W-:-:S03]  /*4160*/  IMAD R2, R9, -0x800000, R14 ;  /* 0xff80000009027824 */ /* 0x000fc600078e020e */
[----:B0-----:R-:W-:-:S04]  /*4170*/  FFMA R18, R17, R19, 1 ;  /* 0x3f80000011127423 */ /* 0x001fc80000000013 */
[----:B------:R-:W-:-:S04]  /*4180*/  FFMA R21, R17, R18, R17 ;  /* 0x0000001211157223 */ /* 0x000fc80000000011 */
[----:B------:R-:W-:-:S04]  /*4190*/  FFMA R14, R2, R21, RZ ;  /* 0x00000015020e7223 */ /* 0x000fc800000000ff */
[----:B------:R-:W-:-:S04]  /*41a0*/  FFMA R17, R19, R14, R2 ;  /* 0x0000000e13117223 */ /* 0x000fc80000000002 */
[----:B------:R-:W-:Y:S01]  /*41b0*/  FFMA R18, R21, R17, R14 ;  /* 0x0000001115127223 */ /* 0x000fe2000000000e */
[----:B------:R-:W-:-:S03]  /*41c0*/  IADD3 R14, PT, PT, R9, 0x7f, -R20 ;  /* 0x0000007f090e7810 */ /* 0x000fc60007ffe814 */
[----:B------:R-:W-:Y:S02]  /*41d0*/  FFMA R19, R19, R18, R2 ;  /* 0x0000001213137223 */ /* 0x000fe40000000002 */
[----:B------:R-:W-:Y:S02]  /*41e0*/  IMAD.IADD R14, R14, 0x1, R15 ;  /* 0x000000010e0e7824 */ /* 0x000fe400078e020f */
[----:B------:R-:W-:-:S05]  /*41f0*/  FFMA R2, R21, R19, R18 ;  /* 0x0000001315027223 */ /* 0x000fca0000000012 */
[----:B------:R-:W-:-:S04]  /*4200*/  SHF.R.U32.HI R9, RZ, 0x17, R2 ;  /* 0x00000017ff097819 */ /* 0x000fc80000011602 */
[----:B------:R-:W-:-:S05]  /*4210*/  LOP3.LUT R9, R9, 0xff, RZ, 0xc0, !PT ;  /* 0x000000ff09097812 */ /* 0x000fca00078ec0ff */
[----:B------:R-:W-:-:S04]  /*4220*/  IMAD.IADD R17, R9, 0x1, R14 ;  /* 0x0000000109117824 */ /* 0x000fc800078e020e */
[----:B------:R-:W-:-:S05]  /*4230*/  VIADD R9, R17, 0xffffffff ;  /* 0xffffffff11097836 */ /* 0x000fca0000000000 */
[----:B------:R-:W-:-:S13]  /*4240*/  ISETP.GE.U32.AND P0, PT, R9, 0xfe, PT ;  /* 0x000000fe0900780c */ /* 0x000fda0003f06070 */
[----:B------:R-:W-:Y:S05]  /*4250*/  @!P0 BRA `(.L_x_27) ;  /* 0x0000000000808947 */ /* 0x000fea0003800000 */
[----:B------:R-:W-:-:S13]  /*4260*/  ISETP.GT.AND P0, PT, R17, 0xfe, PT ;  /* 0x000000fe1100780c */ /* 0x000fda0003f04270 */
[----:B------:R-:W-:Y:S05]  /*4270*/  @P0 BRA `(.L_x_28) ;  /* 0x00000000006c0947 */ /* 0x000fea0003800000 */
[----:B------:R-:W-:-:S13]  /*4280*/  ISETP.GE.AND P0, PT, R17, 0x1, PT ;  /* 0x000000011100780c */ /* 0x000fda0003f06270 */
[----:B------:R-:W-:Y:S05]  /*4290*/  @P0 BRA `(.L_x_29) ;  /* 0x0000000000740947 */ /* 0x000fea0003800000 */
[----:B------:R-:W-:Y:S02]  /*42a0*/  ISETP.GE.AND P0, PT, R17, -0x18, PT ;  /* 0xffffffe81100780c */ /* 0x000fe40003f06270 */
[----:B------:R-:W-:-:S11]  /*42b0*/  LOP3.LUT R2, R2, 0x80000000, RZ, 0xc0, !PT ;  /* 0x8000000002027812 */ /* 0x000fd600078ec0ff */
[----:B------:R-:W-:Y:S05]  /*42c0*/  @!P0 BRA `(.L_x_29) ;  /* 0x0000000000688947 */ /* 0x000fea0003800000 */
[-CC-:B------:R-:W-:Y:S01]  /*42d0*/  FFMA.RZ R9, R21, R19.reuse, R18.reuse ;  /* 0x0000001315097223 */ /* 0x180fe2000000c012 */
[----:B------:R-:W-:Y:S02]  /*42e0*/  VIADD R16, R17, 0x20 ;  /* 0x0000002011107836 */ /* 0x000fe40000000000 */
[-CC-:B------:R-:W-:Y:S01]  /*42f0*/  FFMA.RM R14, R21, R19.reuse, R18.reuse ;  /* 0x00000013150e7223 */ /* 0x180fe20000004012 */
[----:B------:R-:W-:Y:S02]  /*4300*/  ISETP.NE.AND P2, PT, R17, RZ, PT ;  /* 0x000000ff1100720c */ /* 0x000fe40003f45270 */
[----:B------:R-:W-:Y:S01]  /*4310*/  LOP3.LUT R15, R9, 0x7fffff, RZ, 0xc0, !PT ;  /* 0x007fffff090f7812 */ /* 0x000fe200078ec0ff */
[----:B------:R-:W-:Y:S01]  /*4320*/  FFMA.RP R9, R21, R19, R18 ;  /* 0x0000001315097223 */ /* 0x000fe20000008012 */
[----:B------:R-:W-:Y:S01]  /*4330*/  ISETP.NE.AND P1, PT, R17, RZ, PT ;  /* 0x000000ff1100720c */ /* 0x000fe20003f25270 */
[----:B------:R-:W-:Y:S01]  /*4340*/  IMAD.MOV R17, RZ, RZ, -R17 ;  /* 0x000000ffff117224 */ /* 0x000fe200078e0a11 */
[----:B------:R-:W-:-:S02]  /*4350*/  LOP3.LUT R15, R15, 0x800000, RZ, 0xfc, !PT ;  /* 0x008000000f0f7812 */ /* 0x000fc400078efcff */
[----:B------:R-:W-:Y:S02]  /*4360*/  FSETP.NEU.FTZ.AND P0, PT, R9, R14, PT ;  /* 0x0000000e0900720b */ /* 0x000fe40003f1d000 */
[----:B------:R-:W-:Y:S02]  /*4370*/  SHF.L.U32 R16, R15, R16, RZ ;  /* 0x000000100f107219 */ /* 0x000fe400000006ff */
[----:B------:R-:W-:Y:S02]  /*4380*/  SEL R14, R17, RZ, P2 ;  /* 0x000000ff110e7207 */ /* 0x000fe40001000000 */
[----:B------:R-:W-:Y:S02]  /*4390*/  ISETP.NE.AND P1, PT, R16, RZ, P1 ;  /* 0x000000ff1000720c */ /* 0x000fe40000f25270 */
[----:B------:R-:W-:Y:S02]  /*43a0*/  SHF.R.U32.HI R14, RZ, R14, R15 ;  /* 0x0000000eff0e7219 */ /* 0x000fe4000001160f */
[----:B------:R-:W-:-:S02]  /*43b0*/  PLOP3.LUT P0, PT, P0, P1, PT, 0xf8, 0x8f ;  /* 0x00000000008f781c */ /* 0x000fc40000703f70 */
[----:B------:R-:W-:Y:S02]  /*43c0*/  SHF.R.U32.HI R16, RZ, 0x1, R14 ;  /* 0x00000001ff107819 */ /* 0x000fe4000001160e */
[----:B------:R-:W-:-:S04]  /*43d0*/  SEL R9, RZ, 0x1, !P0 ;  /* 0x00000001ff097807 */ /* 0x000fc80004000000 */
[----:B------:R-:W-:-:S04]  /*43e0*/  LOP3.LUT R9, R9, 0x1, R16, 0xf8, !PT ;  /* 0x0000000109097812 */ /* 0x000fc800078ef810 */
[----:B------:R-:W-:-:S05]  /*43f0*/  LOP3.LUT R9, R9, R14, RZ, 0xc0, !PT ;  /* 0x0000000e09097212 */ /* 0x000fca00078ec0ff */
[----:B------:R-:W-:-:S05]  /*4400*/  IMAD.IADD R9, R16, 0x1, R9 ;  /* 0x0000000110097824 */ /* 0x000fca00078e0209 */
[----:B------:R-:W-:Y:S01]  /*4410*/  LOP3.LUT R2, R9, R2, RZ, 0xfc, !PT ;  /* 0x0000000209027212 */ /* 0x000fe200078efcff */
[----:B------:R-:W-:Y:S06]  /*4420*/  BRA `(.L_x_29) ;  /* 0x0000000000107947 */ /* 0x000fec0003800000 */
.L_x_28:
[----:B------:R-:W-:-:S04]  /*4430*/  LOP3.LUT R2, R2, 0x80000000, RZ, 0xc0, !PT ;  /* 0x8000000002027812 */ /* 0x000fc800078ec0ff */
[----:B------:R-:W-:Y:S01]  /*4440*/  LOP3.LUT R2, R2, 0x7f800000, RZ, 0xfc, !PT ;  /* 0x7f80000002027812 */ /* 0x000fe200078efcff */
[----:B------:R-:W-:Y:S06]  /*4450*/  BRA `(.L_x_29) ;  /* 0x0000000000047947 */ /* 0x000fec0003800000 */
.L_x_27:
[----:B------:R-:W-:-:S07]  /*4460*/  IMAD R2, R14, 0x800000, R2 ;  /* 0x008000000e027824 */ /* 0x000fce00078e0202 */
.L_x_29:
[----:B------:R-:W-:Y:S05]  /*4470*/  BSYNC.RECONVERGENT B2 ;  /* 0x0000000000027941 */ /* 0x000fea0003800200 */
.L_x_26:
[----:B------:R-:W-:Y:S05]  /*4480*/  BRA `(.L_x_30) ;  /* 0x0000000000207947 */ /* 0x000fea0003800000 */
.L_x_25:
[----:B------:R-:W-:-:S04]  /*4490*/  LOP3.LUT R2, R9, 0x80000000, R14, 0x48, !PT ;  /* 0x8000000009027812 */ /* 0x000fc800078e480e */
[----:B------:R-:W-:Y:S01]  /*44a0*/  LOP3.LUT R2, R2, 0x7f800000, RZ, 0xfc, !PT ;  /* 0x7f80000002027812 */ /* 0x000fe200078efcff */
[----:B------:R-:W-:Y:S06]  /*44b0*/  BRA `(.L_x_30) ;  /* 0x0000000000147947 */ /* 0x000fec0003800000 */
.L_x_24:
[----:B------:R-:W-:Y:S01]  /*44c0*/  LOP3.LUT R2, R9, 0x80000000, R14, 0x48, !PT ;  /* 0x8000000009027812 */ /* 0x000fe200078e480e */
[----:B------:R-:W-:Y:S06]  /*44d0*/  BRA `(.L_x_30) ;  /* 0x00000000000c7947 */ /* 0x000fec0003800000 */
.L_x_23:
[----:B------:R-:W0:Y:S01]  /*44e0*/  MUFU.RSQ R2, -QNAN ;  /* 0xffc0000000027908 */ /* 0x000e220000001400 */
[----:B------:R-:W-:Y:S05]  /*44f0*/  BRA `(.L_x_30) ;  /* 0x0000000000047947 */ /* 0x000fea0003800000 */
.L_x_22:
[----:B------:R-:W-:-:S07]  /*4500*/  FADD.FTZ R2, R2, R9 ;  /* 0x0000000902027221 */ /* 0x000fce0000010000 */
.L_x_30:
[----:B------:R-:W-:Y:S05]  /*4510*/  BSYNC.RECONVERGENT B1 ;  /* 0x0000000000017941 */ /* 0x000fea0003800200 */
.L_x_20:
[----:B------:R-:W-:-:S04]  /*4520*/  IMAD.MOV.U32 R9, RZ, RZ, 0x0 ;  /* 0x00000000ff097424 */ /* 0x000fc800078e00ff */
[----:B0-----:R-:W-:Y:S05]  /*4530*/  RET.REL.NODEC R8 `(_Z21computeWireTempKerneliiPfS_PiS_S0_S0_PbS0_S0_iii) ;  /* 0xffffffb808b07950 */ /* 0x001fea0003c3ffff */
        .type           $_Z21computeWireTempKerneliiPfS_PiS_S0_S0_PbS0_S0_iii$__internal_accurate_pow,@function
        .size           $_Z21computeWireTempKerneliiPfS_PiS_S0_S0_PbS0_S0_iii$__internal_accurate_pow,(.L_x_35 - $_Z21computeWireTempKerneliiPfS_PiS_S0_S0_PbS0_S0_iii$__internal_accurate_pow)
$_Z21computeWireTempKerneliiPfS_PiS_S0_S0_PbS0_S0_iii$__internal_accurate_pow:
[----:B------:R-:W-:Y:S01]  /*4540*/  ISETP.GT.U32.AND P0, PT, R33, 0xfffff, PT ;  /* 0x000fffff2100780c */ /* 0x000fe20003f04070 */
[--C-:B------:R-:W-:Y:S01]  /*4550*/  IMAD.MOV.U32 R15, RZ, RZ, R33.reuse ;  /* 0x000000ffff0f7224 */ /* 0x100fe200078e0021 */
[----:B------:R-:W-:Y:S01]  /*4560*/  UMOV UR12, 0x7d2cafe2 ;  /* 0x7d2cafe2000c7882 */ /* 0x000fe20000000000 */
[----:B------:R-:W-:Y:S01]  /*4570*/  IMAD.MOV.U32 R18, RZ, RZ, 0x41ad3b5a ;  /* 0x41ad3b5aff127424 */ /* 0x000fe200078e00ff */
[----:B------:R-:W-:Y:S01]  /*4580*/  UMOV UR13, 0x3eb0f5ff ;  /* 0x3eb0f5ff000d7882 */ /* 0x000fe20000000000 */
[----:B------:R-:W-:Y:S01]  /*4590*/  IMAD.MOV.U32 R19, RZ, RZ, 0x3ed0f5d2 ;  /* 0x3ed0f5d2ff137424 */ /* 0x000fe200078e00ff */
[----:B------:R-:W-:Y:S01]  /*45a0*/  SHF.R.U32.HI R33, RZ, 0x14, R33 ;  /* 0x00000014ff217819 */ /* 0x000fe20000011621 */
[----:B------:R-:W-:Y:S01]  /*45b0*/  UMOV UR14, 0x3b39803f ;  /* 0x3b39803f000e7882 */ /* 0x000fe20000000000 */
[----:B------:R-:W-:-:S05]  /*45c0*/  UMOV UR15, 0x3c7abc9e ;  /* 0x3c7abc9e000f7882 */ /* 0x000fca0000000000 */
[----:B------:R-:W-:-:S10]  /*45d0*/  @!P0 DMUL R26, R14, 1.80143985094819840000e+16 ;  /* 0x435000000e1a8828 */ /* 0x000fd40000000000 */
[----:B------:R-:W-:Y:S01]  /*45e0*/  @!P0 IMAD.MOV.U32 R15, RZ, RZ, R27 ;  /* 0x000000ffff0f8224 */ /* 0x000fe200078e001b */
[----:B------:R-:W-:Y:S01]  /*45f0*/  @!P0 LEA.HI R33, R27, 0xffffffca, RZ, 0xc ;  /* 0xffffffca1b218811 */ /* 0x000fe200078f60ff */
[----:B------:R-:W-:-:S03]  /*4600*/  @!P0 IMAD.MOV.U32 R14, RZ, RZ, R26 ;  /* 0x000000ffff0e8224 */ /* 0x000fc600078e001a */
[----:B------:R-:W-:Y:S01]  /*4610*/  LOP3.LUT R15, R15, 0x800fffff, RZ, 0xc0, !PT ;  /* 0x800fffff0f0f7812 */ /* 0x000fe200078ec0ff */
[----:B------:R-:W-:Y:S02]  /*4620*/  IMAD.MOV.U32 R16, RZ, RZ, R14 ;  /* 0x000000ffff107224 */ /* 0x000fe400078e000e */
[----:B------:R-:W-:Y:S01]  /*4630*/  IMAD.MOV.U32 R14, RZ, RZ, RZ ;  /* 0x000000ffff0e7224 */ /* 0x000fe200078e00ff */
[----:B------:R-:W-:-:S04]  /*4640*/  LOP3.LUT R17, R15, 0x3ff00000, RZ, 0xfc, !PT ;  /* 0x3ff000000f117812 */ /* 0x000fc800078efcff */
[----:B------:R-:W-:-:S13]  /*4650*/  ISETP.GE.U32.AND P1, PT, R17, 0x3ff6a09f, PT ;  /* 0x3ff6a09f1100780c */ /* 0x000fda0003f26070 */
[----:B------:R-:W-:-:S04]  /*4660*/  @P1 VIADD R15, R17, 0xfff00000 ;  /* 0xfff00000110f1836 */ /* 0x000fc80000000000 */
[----:B------:R-:W-:-:S06]  /*4670*/  @P1 IMAD.MOV.U32 R17, RZ, RZ, R15 ;  /* 0x000000ffff111224 */ /* 0x000fcc00078e000f */
[C---:B------:R-:W-:Y:S02]  /*4680*/  DADD R22, R16.reuse, 1 ;  /* 0x3ff0000010167429 */ /* 0x040fe40000000000 */
[----:B------:R-:W-:-:S04]  /*4690*/  DADD R16, R16, -1 ;  /* 0xbff0000010107429 */ /* 0x000fc80000000000 */
[----:B------:R-:W0:Y:S02]  /*46a0*/  MUFU.RCP64H R15, R23 ;  /* 0x00000017000f7308 */ /* 0x000e240000001800 */
[----:B0-----:R-:W-:-:S08]  /*46b0*/  DFMA R20, -R22, R14, 1 ;  /* 0x3ff000001614742b */ /* 0x001fd0000000010e */
[----:B------:R-:W-:-:S08]  /*46c0*/  DFMA R20, R20, R20, R20 ;  /* 0x000000141414722b */ /* 0x000fd00000000014 */
[----:B------:R-:W-:-:S08]  /*46d0*/  DFMA R20, R14, R20, R14 ;  /* 0x000000140e14722b */ /* 0x000fd0000000000e */
[----:B------:R-:W-:-:S08]  /*46e0*/  DMUL R14, R16, R20 ;  /* 0x00000014100e7228 */ /* 0x000fd00000000000 */
[----:B------:R-:W-:-:S08]  /*46f0*/  DFMA R14, R16, R20, R14 ;  /* 0x00000014100e722b */ /* 0x000fd0000000000e */
[----:B------:R-:W-:-:S08]  /*4700*/  DMUL R28, R14, R14 ;  /* 0x0000000e0e1c7228 */ /* 0x000fd00000000000 */
[----:B------:R-:W-:Y:S01]  /*4710*/  DFMA R18, R28, UR12, R18 ;  /* 0x0000000c1c127c2b */ /* 0x000fe20008000012 */
[----:B------:R-:W-:Y:S01]  /*4720*/  UMOV UR12, 0x75488a3f ;  /* 0x75488a3f000c7882 */ /* 0x000fe20000000000 */
[----:B------:R-:W-:-:S06]  /*4730*/  UMOV UR13, 0x3ef3b20a ;  /* 0x3ef3b20a000d7882 */ /* 0x000fcc0000000000 */
[----:B------:R-:W-:Y:S01]  /*4740*/  DFMA R24, R28, R18, UR12 ;  /* 0x0000000c1c187e2b */ /* 0x000fe20008000012 */
[----:B------:R-:W-:Y:S01]  /*4750*/  UMOV UR12, 0xe4faecd5 ;  /* 0xe4faecd5000c7882 */ /* 0x000fe20000000000 */
[----:B------:R-:W-:Y:S01]  /*4760*/  UMOV UR13, 0x3f1745cd ;  /* 0x3f1745cd000d7882 */ /* 0x000fe20000000000 */
[----:B------:R-:W-:-:S05]  /*4770*/  DADD R18, R16, -R14 ;  /* 0x0000000010127229 */ /* 0x000fca000000080e */
[----:B------:R-:W-:Y:S01]  /*4780*/  DFMA R24, R28, R24, UR12 ;  /* 0x0000000c1c187e2b */ /* 0x000fe20008000018 */
[----:B------:R-:W-:Y:S01]  /*4790*/  UMOV UR12, 0x258a578b ;  /* 0x258a578b000c7882 */ /* 0x000fe20000000000 */
[----:B------:R-:W-:Y:S01]  /*47a0*/  UMOV UR13, 0x3f3c71c7 ;  /* 0x3f3c71c7000d7882 */ /* 0x000fe20000000000 */
[----:B------:R-:W-:-:S05]  /*47b0*/  DADD R18, R18, R18 ;  /* 0x0000000012127229 */ /* 0x000fca0000000012 */
[----:B------:R-:W-:Y:S01]  /*47c0*/  DFMA R24, R28, R24, UR12 ;  /* 0x0000000c1c187e2b */ /* 0x000fe20008000018 */
[----:B------:R-:W-:Y:S01]  /*47d0*/  UMOV UR12, 0x9242b910 ;  /* 0x9242b910000c7882 */ /* 0x000fe20000000000 */
[----:B------:R-:W-:Y:S01]  /*47e0*/  UMOV UR13, 0x3f624924 ;  /* 0x3f624924000d7882 */ /* 0x000fe20000000000 */
[----:B------:R-:W-:-:S05]  /*47f0*/  DFMA R18, R16, -R14, R18 ;  /* 0x8000000e1012722b */ /* 0x000fca0000000012 */
[----:B------:R-:W-:Y:S01]  /*4800*/  DFMA R24, R28, R24, UR12 ;  /* 0x0000000c1c187e2b */ /* 0x000fe20008000018 */
[----:B------:R-:W-:Y:S01]  /*4810*/  UMOV UR12, 0x99999dfb ;  /* 0x99999dfb000c7882 */ /* 0x000fe20000000000 */
[----:B------:R-:W-:Y:S01]  /*4820*/  UMOV UR13, 0x3f899999 ;  /* 0x3f899999000d7882 */ /* 0x000fe20000000000 */
[----:B------:R-:W-:Y:S02]  /*4830*/  DMUL R18, R20, R18 ;  /* 0x0000001214127228 */ /* 0x000fe40000000000 */
[----:B------:R-:W-:-:S03]  /*4840*/  DMUL R20, R14, R14 ;  /* 0x0000000e0e147228 */ /* 0x000fc60000000000 */
[----:B------:R-:W-:Y:S01]  /*4850*/  DFMA R24, R28, R24, UR12 ;  /* 0x0000000c1c187e2b */ /* 0x000fe20008000018 */
[----:B------:R-:W-:Y:S01]  /*4860*/  UMOV UR12, 0x55555555 ;  /* 0x55555555000c7882 */ /* 0x000fe20000000000 */
[----:B------:R-:W-:-:S03]  /*4870*/  UMOV UR13, 0x3fb55555 ;  /* 0x3fb55555000d7882 */ /* 0x000fc60000000000 */
[----:B------:R-:W-:Y:S02]  /*4880*/  VIADD R27, R19, 0x100000 ;  /* 0x00100000131b7836 */ /* 0x000fe40000000000 */
[----:B------:R-:W-:Y:S01]  /*4890*/  IMAD.MOV.U32 R26, RZ, RZ, R18 ;  /* 0x000000ffff1a7224 */ /* 0x000fe200078e0012 */
[----:B------:R-:W-:-:S08]  /*48a0*/  DFMA R16, R28, R24, UR12 ;  /* 0x0000000c1c107e2b */ /* 0x000fd00008000018 */
[----:B------:R-:W-:Y:S01]  /*48b0*/  DADD R22, -R16, UR12 ;  /* 0x0000000c10167e29 */ /* 0x000fe20008000100 */
[----:B------:R-:W-:Y:S01]  /*48c0*/  UMOV UR12, 0xb9e7b0 ;  /* 0x00b9e7b0000c7882 */ /* 0x000fe20000000000 */
[----:B------:R-:W-:-:S06]  /*48d0*/  UMOV UR13, 0x3c46a4cb ;  /* 0x3c46a4cb000d7882 */ /* 0x000fcc0000000000 */
[----:B------:R-:W-:Y:S02]  /*48e0*/  DFMA R22, R28, R24, R22 ;  /* 0x000000181c16722b */ /* 0x000fe40000000016 */
[C---:B------:R-:W-:Y:S02]  /*48f0*/  DFMA R24, R14.reuse, R14, -R20 ;  /* 0x0000000e0e18722b */ /* 0x040fe40000000814 */
[----:B------:R-:W-:-:S06]  /*4900*/  DMUL R28, R14, R20 ;  /* 0x000000140e1c7228 */ /* 0x000fcc0000000000 */
[----:B------:R-:W-:Y:S02]  /*4910*/  DFMA R24, R14, R26, R24 ;  /* 0x0000001a0e18722b */ /* 0x000fe40000000018 */
[----:B------:R-:W-:Y:S01]  /*4920*/  DADD R26, R22, -UR12 ;  /* 0x8000000c161a7e29 */ /* 0x000fe20008000000 */
[----:B------:R-:W-:Y:S01]  /*4930*/  UMOV UR12, 0x80000000 ;  /* 0x80000000000c7882 */ /* 0x000fe20000000000 */
[----:B------:R-:W-:Y:S01]  /*4940*/  DFMA R22, R14, R20, -R28 ;  /* 0x000000140e16722b */ /* 0x000fe2000000081c */
[----:B------:R-:W-:-:S07]  /*4950*/  UMOV UR13, 0x43300000 ;  /* 0x43300000000d7882 */ /* 0x000fce0000000000 */
[----:B------:R-:W-:Y:S02]  /*4960*/  DFMA R22, R18, R20, R22 ;  /* 0x000000141216722b */ /* 0x000fe40000000016 */
[----:B------:R-:W-:-:S06]  /*4970*/  DADD R20, R16, R26 ;  /* 0x0000000010147229 */ /* 0x000fcc000000001a */
[----:B------:R-:W-:Y:S02]  /*4980*/  DFMA R22, R14, R24, R22 ;  /* 0x000000180e16722b */ /* 0x000fe40000000016 */
[----:B------:R-:W-:Y:S02]  /*4990*/  DADD R24, R16, -R20 ;  /* 0x0000000010187229 */ /* 0x000fe40000000814 */
[----:B------:R-:W-:-:S06]  /*49a0*/  DMUL R16, R20, R28 ;  /* 0x0000001c14107228 */ /* 0x000fcc0000000000 */
[----:B------:R-:W-:Y:S02]  /*49b0*/  DADD R26, R26, R24 ;  /* 0x000000001a1a7229 */ /* 0x000fe40000000018 */
[----:B------:R-:W-:-:S08]  /*49c0*/  DFMA R24, R20, R28, -R16 ;  /* 0x0000001c1418722b */ /* 0x000fd00000000810 */
[----:B------:R-:W-:-:S08]  /*49d0*/  DFMA R22, R20, R22, R24 ;  /* 0x000000161416722b */ /* 0x000fd00000000018 */
[----:B------:R-:W-:-:S08]  /*49e0*/  DFMA R26, R26, R28, R22 ;  /* 0x0000001c1a1a722b */ /* 0x000fd00000000016 */
[----:B------:R-:W-:-:S08]  /*49f0*/  DADD R22, R16, R26 ;  /* 0x0000000010167229 */ /* 0x000fd0000000001a */
[--C-:B------:R-:W-:Y:S02]  /*4a00*/  DADD R20, R14, R22.reuse ;  /* 0x000000000e147229 */ /* 0x100fe40000000016 */
[----:B------:R-:W-:-:S06]  /*4a10*/  DADD R16, R16, -R22 ;  /* 0x0000000010107229 */ /* 0x000fcc0000000816 */
[----:B------:R-:W-:Y:S02]  /*4a20*/  DADD R14, R14, -R20 ;  /* 0x000000000e0e7229 */ /* 0x000fe40000000814 */
[----:B------:R-:W-:-:S06]  /*4a30*/  DADD R16, R26, R16 ;  /* 0x000000001a107229 */ /* 0x000fcc0000000010 */
[----:B------:R-:W-:-:S08]  /*4a40*/  DADD R14, R22, R14 ;  /* 0x00000000160e7229 */ /* 0x000fd0000000000e */
[----:B------:R-:W-:Y:S01]  /*4a50*/  DADD R14, R16, R14 ;  /* 0x00000000100e7229 */ /* 0x000fe2000000000e */
[C---:B------:R-:W-:Y:S02]  /*4a60*/  VIADD R16, R33.reuse, 0xfffffc01 ;  /* 0xfffffc0121107836 */ /* 0x040fe40000000000 */
[----:B------:R-:W-:Y:S02]  /*4a70*/  @P1 VIADD R16, R33, 0xfffffc02 ;  /* 0xfffffc0221101836 */ /* 0x000fe40000000000 */
[----:B------:R-:W-:-:S03]  /*4a80*/  IMAD.MOV.U32 R17, RZ, RZ, 0x43300000 ;  /* 0x43300000ff117424 */ /* 0x000fc600078e00ff */
[----:B------:R-:W-:Y:S01]  /*4a90*/  DADD R22, R18, R14 ;  /* 0x0000000012167229 */ /* 0x000fe2000000000e */
[----:B------:R-:W-:-:S06]  /*4aa0*/  LOP3.LUT R16, R16, 0x80000000, RZ, 0x3c, !PT ;  /* 0x8000000010107812 */ /* 0x000fcc00078e3cff */
[----:B------:R-:W-:Y:S01]  /*4ab0*/  DADD R16, R16, -UR12 ;  /* 0x8000000c10107e29 */ /* 0x000fe20008000000 */
[----:B------:R-:W-:Y:S01]  /*4ac0*/  UMOV UR12, 0xfefa39ef ;  /* 0xfefa39ef000c7882 */ /* 0x000fe20000000000 */
[----:B------:R-:W-:Y:S01]  /*4ad0*/  DADD R18, R20, R22 ;  /* 0x0000000014127229 */ /* 0x000fe20000000016 */
[----:B------:R-:W-:-:S07]  /*4ae0*/  UMOV UR13, 0x3fe62e42 ;  /* 0x3fe62e42000d7882 */ /* 0x000fce0000000000 */
[--C-:B------:R-:W-:Y:S02]  /*4af0*/  DFMA R14, R16, UR12, R18.reuse ;  /* 0x0000000c100e7c2b */ /* 0x100fe40008000012 */
[----:B------:R-:W-:-:S06]  /*4b00*/  DADD R24, R20, -R18 ;  /* 0x0000000014187229 */ /* 0x000fcc0000000812 */
[----:B------:R-:W-:Y:S02]  /*4b10*/  DFMA R20, R16, -UR12, R14 ;  /* 0x8000000c10147c2b */ /* 0x000fe4000800000e */
[----:B------:R-:W-:-:S06]  /*4b20*/  DADD R24, R22, R24 ;  /* 0x0000000016187229 */ /* 0x000fcc0000000018 */
[----:B------:R-:W-:-:S08]  /*4b30*/  DADD R20, -R18, R20 ;  /* 0x0000000012147229 */ /* 0x000fd00000000114 */
[----:B------:R-:W-:-:S08]  /*4b40*/  DADD R18, R24, -R20 ;  /* 0x0000000018127229 */ /* 0x000fd00000000814 */
[----:B------:R-:W-:-:S08]  /*4b50*/  DFMA R18, R16, UR14, R18 ;  /* 0x0000000e10127c2b */ /* 0x000fd00008000012 */
[----:B------:R-:W-:-:S08]  /*4b60*/  DADD R16, R14, R18 ;  /* 0x000000000e107229 */ /* 0x000fd00000000012 */
[----:B------:R-:W-:Y:S02]  /*4b70*/  DADD R14, R14, -R16 ;  /* 0x000000000e0e7229 */ /* 0x000fe40000000810 */
[----:B------:R-:W-:-:S06]  /*4b80*/  DMUL R24, R16, 2 ;  /* 0x4000000010187828 */ /* 0x000fcc0000000000 */
[----:B------:R-:W-:Y:S02]  /*4b90*/  DADD R14, R18, R14 ;  /* 0x00000000120e7229 */ /* 0x000fe4000000000e */
[----:B------:R-:W-:-:S08]  /*4ba0*/  DFMA R22, R16, 2, -R24 ;  /* 0x400000001016782b */ /* 0x000fd00000000818 */
[----:B------:R-:W-:Y:S01]  /*4bb0*/  DFMA R22, R14, 2, R22 ;  /* 0x400000000e16782b */ /* 0x000fe20000000016 */
[----:B------:R-:W-:Y:S02]  /*4bc0*/  IMAD.MOV.U32 R14, RZ, RZ, 0x652b82fe ;  /* 0x652b82feff0e7424 */ /* 0x000fe400078e00ff */
[----:B------:R-:W-:-:S05]  /*4bd0*/  IMAD.MOV.U32 R15, RZ, RZ, 0x3ff71547 ;  /* 0x3ff71547ff0f7424 */ /* 0x000fca00078e00ff */
[----:B------:R-:W-:-:S08]  /*4be0*/  DADD R16, R24, R22 ;  /* 0x0000000018107229 */ /* 0x000fd00000000016 */
[----:B------:R-:W-:Y:S02]  /*4bf0*/  DFMA R14, R16, R14, 6.75539944105574400000e+15 ;  /* 0x43380000100e742b */ /* 0x000fe4000000000e */
[----:B------:R-:W-:Y:S01]  /*4c00*/  FSETP.GEU.AND P0, PT, |R17|, 4.1917929649353027344, PT ;  /* 0x4086232b1100780b */ /* 0x000fe20003f0e200 */
[----:B------:R-:W-:-:S05]  /*4c10*/  DADD R24, R24, -R16 ;  /* 0x0000000018187229 */ /* 0x000fca0000000810 */
[----:B------:R-:W-:-:S03]  /*4c20*/  DADD R18, R14, -6.75539944105574400000e+15 ;  /* 0xc33800000e127429 */ /* 0x000fc60000000000 */
[----:B------:R-:W-:-:S05]  /*4c30*/  DADD R22, R22, R24 ;  /* 0x0000000016167229 */ /* 0x000fca0000000018 */
[----:B------:R-:W-:Y:S01]  /*4c40*/  DFMA R20, R18, -UR12, R16 ;  /* 0x8000000c12147c2b */ /* 0x000fe20008000010 */
[----:B------:R-:W-:Y:S01]  /*4c50*/  UMOV UR12, 0x3b39803f ;  /* 0x3b39803f000c7882 */ /* 0x000fe20000000000 */
[----:B------:R-:W-:-:S06]  /*4c60*/  UMOV UR13, 0x3c7abc9e ;  /* 0x3c7abc9e000d7882 */ /* 0x000fcc0000000000 */
[----:B------:R-:W-:Y:S01]  /*4c70*/  DFMA R20, R18, -UR12, R20 ;  /* 0x8000000c12147c2b */ /* 0x000fe20008000014 */
[----:B------:R-:W-:Y:S01]  /*4c80*/  UMOV UR12, 0x69ce2bdf ;  /* 0x69ce2bdf000c7882 */ /* 0x000fe20000000000 */
[----:B------:R-:W-:Y:S01]  /*4c90*/  IMAD.MOV.U32 R18, RZ, RZ, -0x35dec16 ;  /* 0xfca213eaff127424 */ /* 0x000fe200078e00ff */
[----:B------:R-:W-:Y:S01]  /*4ca0*/  UMOV UR13, 0x3e5ade15 ;  /* 0x3e5ade15000d7882 */ /* 0x000fe20000000000 */
[----:B------:R-:W-:-:S06]  /*4cb0*/  IMAD.MOV.U32 R19, RZ, RZ, 0x3e928af3 ;  /* 0x3e928af3ff137424 */ /* 0x000fcc00078e00ff */
[----:B------:R-:W-:Y:S01]  /*4cc0*/  DFMA R18, R20, UR12, R18 ;  /* 0x0000000c14127c2b */ /* 0x000fe20008000012 */
[----:B------:R-:W-:Y:S01]  /*4cd0*/  UMOV UR12, 0x62401315 ;  /* 0x62401315000c7882 */ /* 0x000fe20000000000 */
[----:B------:R-:W-:-:S06]  /*4ce0*/  UMOV UR13, 0x3ec71dee ;  /* 0x3ec71dee000d7882 */ /* 0x000fcc0000000000 */
[----:B------:R-:W-:Y:S01]  /*4cf0*/  DFMA R18, R20, R18, UR12 ;  /* 0x0000000c14127e2b */ /* 0x000fe20008000012 */
        /* <DEDUP_REMOVED lines=20> */
[----:B------:R-:W-:-:S08]  /*4e40*/  DFMA R18, R20, R18, UR12 ;  /* 0x0000000c14127e2b */ /* 0x000fd00008000012 */
[----:B------:R-:W-:-:S08]  /*4e50*/  DFMA R18, R20, R18, 1 ;  /* 0x3ff000001412742b */ /* 0x000fd00000000012 */
[----:B------:R-:W-:-:S10]  /*4e60*/  DFMA R18, R20, R18, 1 ;  /* 0x3ff000001412742b */ /* 0x000fd40000000012 */
[----:B------:R-:W-:Y:S02]  /*4e70*/  IMAD R21, R14, 0x100000, R19 ;  /* 0x001000000e157824 */ /* 0x000fe400078e0213 */
[----:B------:R-:W-:Y:S01]  /*4e80*/  IMAD.MOV.U32 R20, RZ, RZ, R18 ;  /* 0x000000ffff147224 */ /* 0x000fe200078e0012 */
[----:B------:R-:W-:Y:S06]  /*4e90*/  @!P0 BRA `(.L_x_31) ;  /* 0x0000000000308947 */ /* 0x000fec0003800000 */
[----:B------:R-:W-:Y:S01]  /*4ea0*/  FSETP.GEU.AND P1, PT, |R17|, 4.2275390625, PT ;  /* 0x408748001100780b */ /* 0x000fe20003f2e200 */
[C---:B------:R-:W-:Y:S02]  /*4eb0*/  DADD R20, R16.reuse, +INF ;  /* 0x7ff0000010147429 */ /* 0x040fe40000000000 */
[----:B------:R-:W-:-:S08]  /*4ec0*/  DSETP.GEU.AND P0, PT, R16, RZ, PT ;  /* 0x000000ff1000722a */ /* 0x000fd00003f0e000 */
[----:B------:R-:W-:Y:S02]  /*4ed0*/  FSEL R20, R20, RZ, P0 ;  /* 0x000000ff14147208 */ /* 0x000fe40000000000 */
[----:B------:R-:W-:Y:S02]  /*4ee0*/  @!P1 LEA.HI R15, R14, R14, RZ, 0x1 ;  /* 0x0000000e0e0f9211 */ /* 0x000fe400078f08ff */
[----:B------:R-:W-:Y:S02]  /*4ef0*/  FSEL R21, R21, RZ, P0 ;  /* 0x000000ff15157208 */ /* 0x000fe40000000000 */
[----:B------:R-:W-:-:S05]  /*4f00*/  @!P1 SHF.R.S32.HI R15, RZ, 0x1, R15 ;  /* 0x00000001ff0f9819 */ /* 0x000fca000001140f */
[----:B------:R-:W-:Y:S02]  /*4f10*/  @!P1 IMAD.IADD R14, R14, 0x1, -R15 ;  /* 0x000000010e0e9824 */ /* 0x000fe400078e0a0f */
[----:B------:R-:W-:-:S03]  /*4f20*/  @!P1 IMAD R19, R15, 0x100000, R19 ;  /* 0x001000000f139824 */ /* 0x000fc600078e0213 */
[----:B------:R-:W-:Y:S01]  /*4f30*/  @!P1 LEA R15, R14, 0x3ff00000, 0x14 ;  /* 0x3ff000000e0f9811 */ /* 0x000fe200078ea0ff */
[----:B------:R-:W-:-:S06]  /*4f40*/  @!P1 IMAD.MOV.U32 R14, RZ, RZ, RZ ;  /* 0x000000ffff0e9224 */ /* 0x000fcc00078e00ff */
[----:B------:R-:W-:-:S11]  /*4f50*/  @!P1 DMUL R20, R18, R14 ;  /* 0x0000000e12149228 */ /* 0x000fd60000000000 */
.L_x_31:
[----:B------:R-:W-:Y:S01]  /*4f60*/  DFMA R22, R22, R20, R20 ;  /* 0x000000141616722b */ /* 0x000fe20000000014 */
[----:B------:R-:W-:Y:S01]  /*4f70*/  IMAD.MOV.U32 R14, RZ, RZ, R2 ;  /* 0x000000ffff0e7224 */ /* 0x000fe200078e0002 */
[----:B------:R-:W-:Y:S01]  /*4f80*/  DSETP.NEU.AND P0, PT, |R20|, +INF , PT ;  /* 0x7ff000001400742a */ /* 0x000fe20003f0d200 */
[----:B------:R-:W-:-:S07]  /*4f90*/  IMAD.MOV.U32 R15, RZ, RZ, 0x0 ;  /* 0x00000000ff0f7424 */ /* 0x000fce00078e00ff */
[----:B------:R-:W-:Y:S02]  /*4fa0*/  FSEL R16, R20, R22, !P0 ;  /* 0x0000001614107208 */ /* 0x000fe40004000000 */
[----:B------:R-:W-:Y:S01]  /*4fb0*/  FSEL R20, R21, R23, !P0 ;  /* 0x0000001715147208 */ /* 0x000fe20004000000 */
[----:B------:R-:W-:Y:S06]  /*4fc0*/  RET.REL.NODEC R14 `(_Z21computeWireTempKerneliiPfS_PiS_S0_S0_PbS0_S0_iii) ;  /* 0xffffffb00e0c7950 */ /* 0x000fec0003c3ffff */
.L_x_32:
[----:B------:R-:W-:-:S00]  /*4fd0*/  BRA `(.L_x_32) ;  /* 0xfffffffc00fc7947 */ /* 0x000fc0000383ffff */
[----:B------:R-:W-:-:S00]  /*4fe0*/  NOP ;  /* 0x0000000000007918 */ /* 0x000fc00000000000 */
        /* <DEDUP_REMOVED lines=9> */
.L_x_35:


//--------------------- .nv.shared._Z21computeWireTempKerneliiPfS_PiS_S0_S0_PbS0_S0_iii --------------------------
	.section	.nv.shared._Z21computeWireTempKerneliiPfS_PiS_S0_S0_PbS0_S0_iii,"aw",@nobits
	.sectionflags	@""
	.align	4
.nv.shared._Z21computeWireTempKerneliiPfS_PiS_S0_S0_PbS0_S0_iii:
	.zero		48848


//--------------------- .nv.shared.reserved.0     --------------------------
	.section	.nv.shared.reserved.0,"aw",@nobits
	.weak		__nv_reservedSMEM_offset_0_alias
	.size		__nv_reservedSMEM_offset_0_alias, 0, 64
	.other		__nv_reservedSMEM_offset_0_alias,@"STO_CUDA_RESERVED_SHARED STV_DEFAULT"
__nv_reservedSMEM_offset_0_alias:
	.zero		0
	.zero		64


//--------------------- .nv.constant0._Z21computeWireTempKerneliiPfS_PiS_S0_S0_PbS0_S0_iii --------------------------
	.section	.nv.constant0._Z21computeWireTempKerneliiPfS_PiS_S0_S0_PbS0_S0_iii,"a",@progbits
	.sectionflags	@""
	.align	4
.nv.constant0._Z21computeWireTempKerneliiPfS_PiS_S0_S0_PbS0_S0_iii:
	.zero		988


//--------------------- SYMBOLS --------------------------

	.type		.nv.reservedSmem.offset0,@object
	.size		.nv.reservedSmem.offset0,0x4
	.type		.nv.reservedSmem.cap,@object
	.size		.nv.reservedSmem.cap,0x4
